//
// Generated by NVIDIA NVVM Compiler
//
// Compiler Build ID: CL-36424714
// Cuda compilation tools, release 13.0, V13.0.88
// Based on NVVM 20.0.0
//

.version 9.0
.target sm_100
.address_size 64

	// .globl	_ZN3pqt13sortTestLargeEj
.extern .func  (.param .b32 func_retval0) vprintf
(
	.param .b64 vprintf_param_0,
	.param .b64 vprintf_param_1
)
;
.extern .shared .align 16 .b8 _ZN3pqt3shmE[];
.global .align 1 .b8 $str[24] = {110, 111, 116, 32, 112, 97, 115, 115, 101, 100, 32, 37, 100, 32, 37, 100, 32, 37, 100, 32, 33, 32, 10};
.extern .shared .align 16 .b8 _ZN3pqt4shmfE[];
.global .align 1 .b8 $str$1[34] = {115, 99, 97, 110, 76, 97, 114, 103, 101, 32, 110, 111, 116, 32, 112, 97, 115, 115, 101, 100, 32, 37, 100, 32, 37, 100, 32, 37, 100, 32, 33, 32, 10};

.visible .entry _ZN3pqt13sortTestLargeEj(
	.param .u32 _ZN3pqt13sortTestLargeEj_param_0
)
{
	.local .align 8 .b8 	__local_depot0[24];
	.reg .b64 	%SP;
	.reg .b64 	%SPL;
	.reg .pred 	%p<18>;
	.reg .b32 	%r<66>;
	.reg .b32 	%f<12>;
	.reg .b64 	%rd<14>;

	mov.u64 	%SPL, __local_depot0;
	cvta.local.u64 	%SP, %SPL;
	ld.param.u32 	%r26, [_ZN3pqt13sortTestLargeEj_param_0];
	shl.b32 	%r27, %r26, 2;
	mov.u32 	%r28, _ZN3pqt3shmE;
	add.s32 	%r1, %r28, %r27;
	mov.u32 	%r65, %tid.x;
	setp.ge.u32 	%p1, %r65, %r26;
	@%p1 bra 	$L__BB0_3;
	mov.u32 	%r3, %ntid.x;
	mov.u32 	%r60, %r65;
$L__BB0_2:
	sub.s32 	%r29, %r26, %r60;
	cvt.rn.f32.u32 	%f1, %r29;
	shl.b32 	%r30, %r60, 2;
	add.s32 	%r32, %r28, %r30;
	st.shared.f32 	[%r32], %f1;
	add.s32 	%r33, %r1, %r30;
	st.shared.u32 	[%r33], %r60;
	add.s32 	%r60, %r60, %r3;
	setp.lt.u32 	%p2, %r60, %r26;
	@%p2 bra 	$L__BB0_2;
$L__BB0_3:
	bar.sync 	0;
	setp.lt.u32 	%p3, %r26, 2;
	@%p3 bra 	$L__BB0_12;
	mov.u32 	%r6, %ntid.x;
	shl.b32 	%r35, %r65, 2;
	add.s32 	%r8, %r28, %r35;
	shl.b32 	%r9, %r6, 2;
	mov.b32 	%r61, 2;
	add.u64 	%rd6, %SP, 0;
$L__BB0_5:
	shr.s32 	%r62, %r61, 1;
	setp.lt.s32 	%p4, %r62, 1;
	@%p4 bra 	$L__BB0_22;
$L__BB0_6:
	setp.ge.u32 	%p5, %r65, %r26;
	@%p5 bra 	$L__BB0_21;
	mov.u32 	%r63, %r8;
	mov.u32 	%r64, %r65;
$L__BB0_8:
	xor.b32  	%r16, %r64, %r62;
	setp.le.s32 	%p6, %r16, %r64;
	setp.ge.u32 	%p7, %r16, %r26;
	or.pred  	%p8, %p6, %p7;
	@%p8 bra 	$L__BB0_20;
	and.b32  	%r37, %r64, %r61;
	setp.ne.s32 	%p9, %r37, 0;
	@%p9 bra 	$L__BB0_18;
	ld.volatile.shared.f32 	%f7, [%r63];
	shl.b32 	%r46, %r16, 2;
	add.s32 	%r17, %r28, %r46;
	ld.volatile.shared.f32 	%f8, [%r17];
	setp.leu.f32 	%p11, %f7, %f8;
	@%p11 bra 	$L__BB0_20;
	ld.volatile.shared.f32 	%f9, [%r63];
	cvta.to.local.u64 	%rd7, %rd6;
	st.local.f32 	[%rd7], %f9;
	ld.volatile.shared.f32 	%f10, [%r17];
	st.volatile.shared.f32 	[%r63], %f10;
	ld.local.f32 	%f11, [%rd7];
	st.volatile.shared.f32 	[%r17], %f11;
	add.s32 	%r48, %r63, %r27;
	add.s32 	%r50, %r1, %r46;
	ld.volatile.shared.u32 	%r51, [%r48];
	cvta.to.local.u64 	%rd9, %rd6;
	st.local.u32 	[%rd9], %r51;
	ld.volatile.shared.u32 	%r52, [%r50];
	st.volatile.shared.u32 	[%r48], %r52;
	ld.local.u32 	%r53, [%rd9];
	st.volatile.shared.u32 	[%r50], %r53;
	bra.uni 	$L__BB0_20;
$L__BB0_12:
	setp.ge.u32 	%p15, %r65, %r26;
	@%p15 bra 	$L__BB0_17;
	add.u64 	%rd10, %SP, 8;
	add.u64 	%rd1, %SPL, 8;
	mov.u32 	%r10, %ntid.x;
	mov.u64 	%rd11, $str;
$L__BB0_14:
	shl.b32 	%r54, %r65, 2;
	add.s32 	%r55, %r1, %r54;
	ld.shared.u32 	%r24, [%r55];
	not.b32 	%r56, %r65;
	add.s32 	%r57, %r26, %r56;
	setp.eq.s32 	%p16, %r24, %r57;
	@%p16 bra 	$L__BB0_16;
	st.local.v2.u32 	[%rd1], {%r26, %r65};
	st.local.u32 	[%rd1+8], %r24;
	cvta.global.u64 	%rd12, %rd11;
	{ // callseq 0, 0
	.param .b64 param0;
	st.param.b64 	[param0], %rd12;
	.param .b64 param1;
	st.param.b64 	[param1], %rd10;
	.param .b32 retval0;
	call.uni (retval0), 
	vprintf, 
	(
	param0, 
	param1
	);
	ld.param.b32 	%r58, [retval0];
	} // callseq 0
$L__BB0_16:
	add.s32 	%r65, %r65, %r10;
	setp.lt.u32 	%p17, %r65, %r26;
	@%p17 bra 	$L__BB0_14;
$L__BB0_17:
	ret;
$L__BB0_18:
	ld.volatile.shared.f32 	%f2, [%r63];
	shl.b32 	%r38, %r16, 2;
	add.s32 	%r18, %r28, %r38;
	ld.volatile.shared.f32 	%f3, [%r18];
	setp.geu.f32 	%p10, %f2, %f3;
	@%p10 bra 	$L__BB0_20;
	ld.volatile.shared.f32 	%f4, [%r63];
	cvta.to.local.u64 	%rd3, %rd6;
	st.local.f32 	[%rd3], %f4;
	ld.volatile.shared.f32 	%f5, [%r18];
	st.volatile.shared.f32 	[%r63], %f5;
	ld.local.f32 	%f6, [%rd3];
	st.volatile.shared.f32 	[%r18], %f6;
	add.s32 	%r40, %r63, %r27;
	add.s32 	%r42, %r1, %r38;
	ld.volatile.shared.u32 	%r43, [%r40];
	cvta.to.local.u64 	%rd5, %rd6;
	st.local.u32 	[%rd5], %r43;
	ld.volatile.shared.u32 	%r44, [%r42];
	st.volatile.shared.u32 	[%r40], %r44;
	ld.local.u32 	%r45, [%rd5];
	st.volatile.shared.u32 	[%r42], %r45;
$L__BB0_20:
	add.s32 	%r64, %r64, %r6;
	add.s32 	%r63, %r63, %r9;
	setp.lt.u32 	%p12, %r64, %r26;
	@%p12 bra 	$L__BB0_8;
$L__BB0_21:
	bar.sync 	0;
	shr.u32 	%r21, %r62, 1;
	setp.gt.u32 	%p13, %r62, 1;
	mov.u32 	%r62, %r21;
	@%p13 bra 	$L__BB0_6;
$L__BB0_22:
	shl.b32 	%r61, %r61, 1;
	setp.gt.u32 	%p14, %r61, %r26;
	@%p14 bra 	$L__BB0_12;
	bra.uni 	$L__BB0_5;

}
	// .globl	_ZN3pqt13scanTestLargeEj
.visible .entry _ZN3pqt13scanTestLargeEj(
	.param .u32 _ZN3pqt13scanTestLargeEj_param_0
)
{
	.local .align 16 .b8 	__local_depot1[32];
	.reg .b64 	%SP;
	.reg .b64 	%SPL;
	.reg .pred 	%p<55>;
	.reg .b32 	%r<216>;
	.reg .b32 	%f<15>;
	.reg .b64 	%rd<21>;
	.reg .b64 	%fd<21>;

	mov.u64 	%SPL, __local_depot1;
	cvta.local.u64 	%SP, %SPL;
	ld.param.u32 	%r46, [_ZN3pqt13scanTestLargeEj_param_0];
	add.u64 	%rd1, %SPL, 0;
	mov.u32 	%r215, %tid.x;
	setp.ge.u32 	%p1, %r215, %r46;
	@%p1 bra 	$L__BB1_3;
	mov.u32 	%r2, %ntid.x;
	mov.u32 	%r48, _ZN3pqt4shmfE;
	mov.u32 	%r205, %r215;
$L__BB1_2:
	shl.b32 	%r47, %r205, 2;
	add.s32 	%r49, %r48, %r47;
	mov.b32 	%r50, 1;
	st.shared.u32 	[%r49], %r50;
	add.s32 	%r205, %r205, %r2;
	setp.lt.u32 	%p2, %r205, %r46;
	@%p2 bra 	$L__BB1_2;
$L__BB1_3:
	bar.sync 	0;
	mov.u32 	%r5, %ntid.x;
	setp.gt.u32 	%p3, %r5, %r46;
	@%p3 bra 	$L__BB1_45;
	div.u32 	%r52, %r46, %r5;
	and.b32  	%r6, %r215, 31;
	max.u32 	%r7, %r52, 1;
	and.b32  	%r8, %r7, 3;
	setp.lt.u32 	%p4, %r52, 4;
	mov.b32 	%r208, 0;
	@%p4 bra 	$L__BB1_35;
	and.b32  	%r208, %r7, -4;
	neg.s32 	%r207, %r208;
	shl.b32 	%r53, %r215, 2;
	mov.u32 	%r54, _ZN3pqt4shmfE;
	add.s32 	%r206, %r54, %r53;
	shl.b32 	%r12, %r5, 4;
	mul.lo.s32 	%r13, %r5, 12;
	shl.b32 	%r14, %r5, 3;
	add.s64 	%rd19, %rd1, 8;
	shl.b32 	%r55, %r5, 2;
	add.s32 	%r15, %r55, -32;
$L__BB1_6:
	setp.eq.s32 	%p5, %r6, 0;
	bar.sync 	0;
	mov.f64 	%fd16, 0d0000000000000000;
	@%p5 bra 	$L__BB1_13;
	setp.eq.s32 	%p6, %r6, 1;
	ld.volatile.shared.u32 	%r56, [%r206+-4];
	ld.volatile.shared.u32 	%r57, [%r206];
	add.s32 	%r58, %r57, %r56;
	st.volatile.shared.u32 	[%r206], %r58;
	@%p6 bra 	$L__BB1_12;
	setp.lt.u32 	%p7, %r6, 4;
	ld.volatile.shared.u32 	%r59, [%r206+-8];
	ld.volatile.shared.u32 	%r60, [%r206];
	add.s32 	%r61, %r60, %r59;
	st.volatile.shared.u32 	[%r206], %r61;
	@%p7 bra 	$L__BB1_12;
	setp.lt.u32 	%p8, %r6, 8;
	ld.volatile.shared.u32 	%r62, [%r206+-16];
	ld.volatile.shared.u32 	%r63, [%r206];
	add.s32 	%r64, %r63, %r62;
	st.volatile.shared.u32 	[%r206], %r64;
	@%p8 bra 	$L__BB1_12;
	setp.lt.u32 	%p9, %r6, 16;
	ld.volatile.shared.u32 	%r65, [%r206+-32];
	ld.volatile.shared.u32 	%r66, [%r206];
	add.s32 	%r67, %r66, %r65;
	st.volatile.shared.u32 	[%r206], %r67;
	@%p9 bra 	$L__BB1_12;
	ld.volatile.shared.u32 	%r68, [%r206+-64];
	ld.volatile.shared.u32 	%r69, [%r206];
	add.s32 	%r70, %r69, %r68;
	st.volatile.shared.u32 	[%r206], %r70;
$L__BB1_12:
	ld.volatile.shared.u32 	%r71, [%r206+-4];
	cvt.rn.f64.u32 	%fd16, %r71;
$L__BB1_13:
	setp.eq.s32 	%p10, %r6, 0;
	cvt.rzi.u32.f64 	%r72, %fd16;
	cvt.rn.f32.u32 	%f4, %r72;
	st.local.f32 	[%rd19+-8], %f4;
	bar.sync 	0;
	bar.sync 	0;
	mov.f64 	%fd17, 0d0000000000000000;
	@%p10 bra 	$L__BB1_20;
	setp.eq.s32 	%p11, %r6, 1;
	add.s32 	%r18, %r206, %r15;
	ld.volatile.shared.u32 	%r73, [%r18+28];
	ld.volatile.shared.u32 	%r74, [%r18+32];
	add.s32 	%r75, %r74, %r73;
	st.volatile.shared.u32 	[%r18+32], %r75;
	@%p11 bra 	$L__BB1_19;
	setp.lt.u32 	%p12, %r6, 4;
	ld.volatile.shared.u32 	%r76, [%r18+24];
	ld.volatile.shared.u32 	%r77, [%r18+32];
	add.s32 	%r78, %r77, %r76;
	st.volatile.shared.u32 	[%r18+32], %r78;
	@%p12 bra 	$L__BB1_19;
	setp.lt.u32 	%p13, %r6, 8;
	ld.volatile.shared.u32 	%r79, [%r18+16];
	ld.volatile.shared.u32 	%r80, [%r18+32];
	add.s32 	%r81, %r80, %r79;
	st.volatile.shared.u32 	[%r18+32], %r81;
	@%p13 bra 	$L__BB1_19;
	setp.lt.u32 	%p14, %r6, 16;
	ld.volatile.shared.u32 	%r82, [%r18];
	ld.volatile.shared.u32 	%r83, [%r18+32];
	add.s32 	%r84, %r83, %r82;
	st.volatile.shared.u32 	[%r18+32], %r84;
	@%p14 bra 	$L__BB1_19;
	ld.volatile.shared.u32 	%r85, [%r18+-32];
	ld.volatile.shared.u32 	%r86, [%r18+32];
	add.s32 	%r87, %r86, %r85;
	st.volatile.shared.u32 	[%r18+32], %r87;
$L__BB1_19:
	ld.volatile.shared.u32 	%r88, [%r18+28];
	cvt.rn.f64.u32 	%fd17, %r88;
$L__BB1_20:
	setp.eq.s32 	%p15, %r6, 0;
	cvt.rzi.u32.f64 	%r89, %fd17;
	cvt.rn.f32.u32 	%f5, %r89;
	st.local.f32 	[%rd19+-4], %f5;
	bar.sync 	0;
	bar.sync 	0;
	mov.f64 	%fd18, 0d0000000000000000;
	@%p15 bra 	$L__BB1_27;
	setp.eq.s32 	%p16, %r6, 1;
	add.s32 	%r19, %r206, %r14;
	ld.volatile.shared.u32 	%r90, [%r19+-4];
	ld.volatile.shared.u32 	%r91, [%r19];
	add.s32 	%r92, %r91, %r90;
	st.volatile.shared.u32 	[%r19], %r92;
	@%p16 bra 	$L__BB1_26;
	setp.lt.u32 	%p17, %r6, 4;
	ld.volatile.shared.u32 	%r93, [%r19+-8];
	ld.volatile.shared.u32 	%r94, [%r19];
	add.s32 	%r95, %r94, %r93;
	st.volatile.shared.u32 	[%r19], %r95;
	@%p17 bra 	$L__BB1_26;
	setp.lt.u32 	%p18, %r6, 8;
	ld.volatile.shared.u32 	%r96, [%r19+-16];
	ld.volatile.shared.u32 	%r97, [%r19];
	add.s32 	%r98, %r97, %r96;
	st.volatile.shared.u32 	[%r19], %r98;
	@%p18 bra 	$L__BB1_26;
	setp.lt.u32 	%p19, %r6, 16;
	ld.volatile.shared.u32 	%r99, [%r19+-32];
	ld.volatile.shared.u32 	%r100, [%r19];
	add.s32 	%r101, %r100, %r99;
	st.volatile.shared.u32 	[%r19], %r101;
	@%p19 bra 	$L__BB1_26;
	ld.volatile.shared.u32 	%r102, [%r19+-64];
	ld.volatile.shared.u32 	%r103, [%r19];
	add.s32 	%r104, %r103, %r102;
	st.volatile.shared.u32 	[%r19], %r104;
$L__BB1_26:
	ld.volatile.shared.u32 	%r105, [%r19+-4];
	cvt.rn.f64.u32 	%fd18, %r105;
$L__BB1_27:
	setp.eq.s32 	%p20, %r6, 0;
	cvt.rzi.u32.f64 	%r106, %fd18;
	cvt.rn.f32.u32 	%f6, %r106;
	st.local.f32 	[%rd19], %f6;
	bar.sync 	0;
	bar.sync 	0;
	mov.f64 	%fd19, 0d0000000000000000;
	@%p20 bra 	$L__BB1_34;
	setp.eq.s32 	%p21, %r6, 1;
	add.s32 	%r20, %r206, %r13;
	ld.volatile.shared.u32 	%r107, [%r20+-4];
	ld.volatile.shared.u32 	%r108, [%r20];
	add.s32 	%r109, %r108, %r107;
	st.volatile.shared.u32 	[%r20], %r109;
	@%p21 bra 	$L__BB1_33;
	setp.lt.u32 	%p22, %r6, 4;
	ld.volatile.shared.u32 	%r110, [%r20+-8];
	ld.volatile.shared.u32 	%r111, [%r20];
	add.s32 	%r112, %r111, %r110;
	st.volatile.shared.u32 	[%r20], %r112;
	@%p22 bra 	$L__BB1_33;
	setp.lt.u32 	%p23, %r6, 8;
	ld.volatile.shared.u32 	%r113, [%r20+-16];
	ld.volatile.shared.u32 	%r114, [%r20];
	add.s32 	%r115, %r114, %r113;
	st.volatile.shared.u32 	[%r20], %r115;
	@%p23 bra 	$L__BB1_33;
	setp.lt.u32 	%p24, %r6, 16;
	ld.volatile.shared.u32 	%r116, [%r20+-32];
	ld.volatile.shared.u32 	%r117, [%r20];
	add.s32 	%r118, %r117, %r116;
	st.volatile.shared.u32 	[%r20], %r118;
	@%p24 bra 	$L__BB1_33;
	ld.volatile.shared.u32 	%r119, [%r20+-64];
	ld.volatile.shared.u32 	%r120, [%r20];
	add.s32 	%r121, %r120, %r119;
	st.volatile.shared.u32 	[%r20], %r121;
$L__BB1_33:
	ld.volatile.shared.u32 	%r122, [%r20+-4];
	cvt.rn.f64.u32 	%fd19, %r122;
$L__BB1_34:
	cvt.rzi.u32.f64 	%r123, %fd19;
	cvt.rn.f32.u32 	%f7, %r123;
	st.local.f32 	[%rd19+4], %f7;
	bar.sync 	0;
	add.s32 	%r207, %r207, 4;
	add.s32 	%r206, %r206, %r12;
	add.s64 	%rd19, %rd19, 16;
	setp.ne.s32 	%p25, %r207, 0;
	@%p25 bra 	$L__BB1_6;
$L__BB1_35:
	setp.eq.s32 	%p26, %r8, 0;
	@%p26 bra 	$L__BB1_45;
	mul.wide.u32 	%rd10, %r208, 4;
	add.s64 	%rd20, %rd1, %rd10;
	neg.s32 	%r210, %r8;
	mad.lo.s32 	%r124, %r5, %r208, %r215;
	shl.b32 	%r125, %r124, 2;
	mov.u32 	%r126, _ZN3pqt4shmfE;
	add.s32 	%r209, %r126, %r125;
	shl.b32 	%r26, %r5, 2;
$L__BB1_37:
	.pragma "nounroll";
	setp.eq.s32 	%p27, %r6, 0;
	bar.sync 	0;
	mov.f64 	%fd20, 0d0000000000000000;
	@%p27 bra 	$L__BB1_44;
	setp.eq.s32 	%p28, %r6, 1;
	ld.volatile.shared.u32 	%r127, [%r209+-4];
	ld.volatile.shared.u32 	%r128, [%r209];
	add.s32 	%r129, %r128, %r127;
	st.volatile.shared.u32 	[%r209], %r129;
	@%p28 bra 	$L__BB1_43;
	setp.lt.u32 	%p29, %r6, 4;
	ld.volatile.shared.u32 	%r130, [%r209+-8];
	ld.volatile.shared.u32 	%r131, [%r209];
	add.s32 	%r132, %r131, %r130;
	st.volatile.shared.u32 	[%r209], %r132;
	@%p29 bra 	$L__BB1_43;
	setp.lt.u32 	%p30, %r6, 8;
	ld.volatile.shared.u32 	%r133, [%r209+-16];
	ld.volatile.shared.u32 	%r134, [%r209];
	add.s32 	%r135, %r134, %r133;
	st.volatile.shared.u32 	[%r209], %r135;
	@%p30 bra 	$L__BB1_43;
	setp.lt.u32 	%p31, %r6, 16;
	ld.volatile.shared.u32 	%r136, [%r209+-32];
	ld.volatile.shared.u32 	%r137, [%r209];
	add.s32 	%r138, %r137, %r136;
	st.volatile.shared.u32 	[%r209], %r138;
	@%p31 bra 	$L__BB1_43;
	ld.volatile.shared.u32 	%r139, [%r209+-64];
	ld.volatile.shared.u32 	%r140, [%r209];
	add.s32 	%r141, %r140, %r139;
	st.volatile.shared.u32 	[%r209], %r141;
$L__BB1_43:
	ld.volatile.shared.u32 	%r142, [%r209+-4];
	cvt.rn.f64.u32 	%fd20, %r142;
$L__BB1_44:
	cvt.rzi.u32.f64 	%r143, %fd20;
	cvt.rn.f32.u32 	%f8, %r143;
	st.local.f32 	[%rd20], %f8;
	bar.sync 	0;
	add.s64 	%rd20, %rd20, 4;
	add.s32 	%r210, %r210, 1;
	setp.ne.s32 	%p32, %r210, 0;
	add.s32 	%r209, %r209, %r26;
	@%p32 bra 	$L__BB1_37;
$L__BB1_45:
	shr.u32 	%r144, %r46, 5;
	setp.ge.u32 	%p33, %r215, %r144;
	@%p33 bra 	$L__BB1_47;
	shl.b32 	%r145, %r215, 7;
	mov.u32 	%r146, _ZN3pqt4shmfE;
	add.s32 	%r147, %r146, %r145;
	ld.volatile.shared.u32 	%r148, [%r147+124];
	mad.lo.s32 	%r149, %r215, -124, %r147;
	st.volatile.shared.u32 	[%r149], %r148;
$L__BB1_47:
	bar.sync 	0;
	and.b32  	%r31, %r215, 31;
	setp.eq.s32 	%p34, %r31, 0;
	shl.b32 	%r150, %r215, 2;
	mov.u32 	%r151, _ZN3pqt4shmfE;
	add.s32 	%r32, %r151, %r150;
	@%p34 bra 	$L__BB1_53;
	ld.volatile.shared.u32 	%r152, [%r32+-4];
	ld.volatile.shared.u32 	%r153, [%r32];
	add.s32 	%r154, %r153, %r152;
	st.volatile.shared.u32 	[%r32], %r154;
	setp.eq.s32 	%p35, %r31, 1;
	@%p35 bra 	$L__BB1_53;
	ld.volatile.shared.u32 	%r155, [%r32+-8];
	ld.volatile.shared.u32 	%r156, [%r32];
	add.s32 	%r157, %r156, %r155;
	st.volatile.shared.u32 	[%r32], %r157;
	setp.lt.u32 	%p36, %r31, 4;
	@%p36 bra 	$L__BB1_53;
	ld.volatile.shared.u32 	%r158, [%r32+-16];
	ld.volatile.shared.u32 	%r159, [%r32];
	add.s32 	%r160, %r159, %r158;
	st.volatile.shared.u32 	[%r32], %r160;
	setp.lt.u32 	%p37, %r31, 8;
	@%p37 bra 	$L__BB1_53;
	ld.volatile.shared.u32 	%r161, [%r32+-32];
	ld.volatile.shared.u32 	%r162, [%r32];
	add.s32 	%r163, %r162, %r161;
	st.volatile.shared.u32 	[%r32], %r163;
	setp.lt.u32 	%p38, %r31, 16;
	@%p38 bra 	$L__BB1_53;
	ld.volatile.shared.u32 	%r164, [%r32+-64];
	ld.volatile.shared.u32 	%r165, [%r32];
	add.s32 	%r166, %r165, %r164;
	st.volatile.shared.u32 	[%r32], %r166;
$L__BB1_53:
	ld.volatile.shared.u32 	%r167, [%r32];
	cvt.rn.f32.u32 	%f14, %r167;
	bar.sync 	0;
	setp.ne.s32 	%p39, %r31, 31;
	shr.u32 	%r168, %r215, 3;
	and.b32  	%r169, %r168, 124;
	add.s32 	%r33, %r151, %r169;
	@%p39 bra 	$L__BB1_55;
	ld.volatile.shared.u32 	%r171, [%r32];
	st.volatile.shared.u32 	[%r33], %r171;
$L__BB1_55:
	bar.sync 	0;
	setp.gt.u32 	%p40, %r215, 31;
	@%p40 bra 	$L__BB1_63;
	setp.eq.s32 	%p41, %r215, 0;
	@%p41 bra 	$L__BB1_62;
	ld.volatile.shared.u32 	%r172, [%r32+-4];
	ld.volatile.shared.u32 	%r173, [%r32];
	add.s32 	%r174, %r173, %r172;
	st.volatile.shared.u32 	[%r32], %r174;
	setp.eq.s32 	%p42, %r215, 1;
	@%p42 bra 	$L__BB1_62;
	ld.volatile.shared.u32 	%r175, [%r32+-8];
	ld.volatile.shared.u32 	%r176, [%r32];
	add.s32 	%r177, %r176, %r175;
	st.volatile.shared.u32 	[%r32], %r177;
	setp.lt.u32 	%p43, %r215, 4;
	@%p43 bra 	$L__BB1_62;
	ld.volatile.shared.u32 	%r178, [%r32+-16];
	ld.volatile.shared.u32 	%r179, [%r32];
	add.s32 	%r180, %r179, %r178;
	st.volatile.shared.u32 	[%r32], %r180;
	setp.lt.u32 	%p44, %r215, 8;
	@%p44 bra 	$L__BB1_62;
	ld.volatile.shared.u32 	%r181, [%r32+-32];
	ld.volatile.shared.u32 	%r182, [%r32];
	add.s32 	%r183, %r182, %r181;
	st.volatile.shared.u32 	[%r32], %r183;
	setp.lt.u32 	%p45, %r215, 16;
	@%p45 bra 	$L__BB1_62;
	ld.volatile.shared.u32 	%r184, [%r32+-64];
	ld.volatile.shared.u32 	%r185, [%r32];
	add.s32 	%r186, %r185, %r184;
	st.volatile.shared.u32 	[%r32], %r186;
$L__BB1_62:
	ld.volatile.shared.u32 	%r187, [%r32];
$L__BB1_63:
	setp.lt.u32 	%p46, %r215, 32;
	bar.sync 	0;
	@%p46 bra 	$L__BB1_65;
	ld.volatile.shared.u32 	%r188, [%r33+-4];
	cvt.rn.f32.u32 	%f9, %r188;
	add.f32 	%f14, %f14, %f9;
$L__BB1_65:
	setp.ge.u32 	%p47, %r215, %r46;
	bar.sync 	0;
	cvt.rzi.u32.f32 	%r189, %f14;
	st.volatile.shared.u32 	[%r32], %r189;
	bar.sync 	0;
	bar.sync 	0;
	@%p47 bra 	$L__BB1_70;
	shr.u32 	%r34, %r5, 5;
	mov.b32 	%r211, 0;
	mov.u32 	%r212, %r215;
$L__BB1_67:
	setp.lt.s32 	%p48, %r212, 32;
	@%p48 bra 	$L__BB1_69;
	mul.lo.s32 	%r191, %r211, %r34;
	shl.b32 	%r192, %r191, 2;
	add.s32 	%r193, %r33, %r192;
	ld.volatile.shared.u32 	%r194, [%r193+-4];
	cvt.rn.f32.u32 	%f10, %r194;
	mul.wide.u32 	%rd11, %r211, 4;
	add.s64 	%rd12, %rd1, %rd11;
	ld.local.f32 	%f11, [%rd12];
	add.f32 	%f12, %f11, %f10;
	st.local.f32 	[%rd12], %f12;
$L__BB1_69:
	add.s32 	%r212, %r212, %r5;
	add.s32 	%r211, %r211, 1;
	setp.lt.u32 	%p49, %r212, %r46;
	@%p49 bra 	$L__BB1_67;
$L__BB1_70:
	setp.ge.u32 	%p50, %r215, %r46;
	bar.sync 	0;
	@%p50 bra 	$L__BB1_73;
	mov.b32 	%r213, 0;
	mov.u32 	%r214, %r215;
$L__BB1_72:
	mul.wide.u32 	%rd13, %r213, 4;
	add.s64 	%rd14, %rd1, %rd13;
	ld.local.f32 	%f13, [%rd14];
	cvt.rzi.u32.f32 	%r196, %f13;
	shl.b32 	%r197, %r214, 2;
	add.s32 	%r199, %r151, %r197;
	st.volatile.shared.u32 	[%r199], %r196;
	add.s32 	%r214, %r214, %r5;
	add.s32 	%r213, %r213, 1;
	setp.lt.u32 	%p51, %r214, %r46;
	@%p51 bra 	$L__BB1_72;
$L__BB1_73:
	setp.ge.u32 	%p52, %r215, %r46;
	bar.sync 	0;
	@%p52 bra 	$L__BB1_78;
	add.u64 	%rd15, %SP, 16;
	add.u64 	%rd8, %SPL, 16;
	mov.u64 	%rd16, $str$1;
$L__BB1_75:
	shl.b32 	%r200, %r215, 2;
	add.s32 	%r202, %r151, %r200;
	ld.shared.u32 	%r44, [%r202];
	setp.eq.s32 	%p53, %r44, %r215;
	@%p53 bra 	$L__BB1_77;
	st.local.v2.u32 	[%rd8], {%r46, %r215};
	st.local.u32 	[%rd8+8], %r44;
	cvta.global.u64 	%rd17, %rd16;
	{ // callseq 1, 0
	.param .b64 param0;
	st.param.b64 	[param0], %rd17;
	.param .b64 param1;
	st.param.b64 	[param1], %rd15;
	.param .b32 retval0;
	call.uni (retval0), 
	vprintf, 
	(
	param0, 
	param1
	);
	ld.param.b32 	%r203, [retval0];
	} // callseq 1
$L__BB1_77:
	add.s32 	%r215, %r215, %r5;
	setp.lt.u32 	%p54, %r215, %r46;
	@%p54 bra 	$L__BB1_75;
$L__BB1_78:
	ret;

}


// ===== COMPILED SASS (sm_100) =====

	.target	sm_100

	.elftype	@"ET_EXEC"


//--------------------- .note.nv.tkinfo           --------------------------
	.section	.note.nv.tkinfo,"",@"SHT_NOTE"
	.sectionflags	@"SHF_NOTE_NV_TKINFO"
	.tkinfo
        /*0018*/ 	.word	0x00000002
        /*0030*/ 	.string	""
        /*0030*/ 	.string	"ptxas"
        /*0030*/ 	.string	"Cuda compilation tools, release 13.0, V13.0.88"
        /*0030*/ 	.string	"Build cuda_13.0.r13.0/compiler.36424714_0"
        /*0030*/ 	.string	"-arch sm_100 -m 64 "



//--------------------- .note.nv.cuinfo           --------------------------
	.section	.note.nv.cuinfo,"",@"SHT_NOTE"
	.sectionflags	@"SHF_NOTE_NV_CUINFO"
        /*0018*/ 	.short	0x0002
        /*001a*/ 	.short	0x0064
        /*001c*/ 	.short	0x0082
	.zero		2


//--------------------- .nv.info                  --------------------------
	.section	.nv.info,"",@"SHT_CUDA_INFO"
	.align	4


	//----- nvinfo : EIATTR_REGCOUNT
	.align		4
        /*0000*/ 	.byte	0x04, 0x2f
        /*0002*/ 	.short	(.L_3 - .L_2)
	.align		4
.L_2:
        /*0004*/ 	.word	index@(_ZN3pqt13sortTestLargeEj)
        /*0008*/ 	.word	0x00000018


	//----- nvinfo : EIATTR_FRAME_SIZE
	.align		4
.L_3:
        /*000c*/ 	.byte	0x04, 0x11
        /*000e*/ 	.short	(.L_5 - .L_4)
	.align		4
.L_4:
        /*0010*/ 	.word	index@(_ZN3pqt13sortTestLargeEj)
        /*0014*/ 	.word	0x00000018


	//----- nvinfo : EIATTR_REGCOUNT
	.align		4
.L_5:
        /*0018*/ 	.byte	0x04, 0x2f
        /*001a*/ 	.short	(.L_7 - .L_6)
	.align		4
.L_6:
        /*001c*/ 	.word	index@(_ZN3pqt13scanTestLargeEj)
        /*0020*/ 	.word	0x00000018


	//----- nvinfo : EIATTR_FRAME_SIZE
	.align		4
.L_7:
        /*0024*/ 	.byte	0x04, 0x11
        /*0026*/ 	.short	(.L_9 - .L_8)
	.align		4
.L_8:
        /*0028*/ 	.word	index@(_ZN3pqt13scanTestLargeEj)
        /*002c*/ 	.word	0x00000020


	//----- nvinfo : EIATTR_MIN_STACK_SIZE
	.align		4
.L_9:
        /*0030*/ 	.byte	0x04, 0x12
        /*0032*/ 	.short	(.L_11 - .L_10)
	.align		4
.L_10:
        /*0034*/ 	.word	index@(_ZN3pqt13scanTestLargeEj)
        /*0038*/ 	.word	0x00000020


	//----- nvinfo : EIATTR_MIN_STACK_SIZE
	.align		4
.L_11:
        /*003c*/ 	.byte	0x04, 0x12
        /*003e*/ 	.short	(.L_13 - .L_12)
	.align		4
.L_12:
        /*0040*/ 	.word	index@(_ZN3pqt13sortTestLargeEj)
        /*0044*/ 	.word	0x00000018
.L_13:


//--------------------- .nv.compat                --------------------------
	.section	.nv.compat,"",@"SHT_CUDA_COMPAT_INFO"
	.align	4
        /*0000*/ 	.byte	0x02, 0x09, 0x00, 0x00, 0x02, 0x02, 0x01, 0x00, 0x02, 0x05, 0x05, 0x00, 0x03, 0x07, 0x01, 0x01
        /*0010*/ 	.byte	0x02, 0x03, 0x00, 0x00, 0x02, 0x06, 0x01, 0x00, 0x04, 0x0b, 0x08, 0x00, 0x09, 0x00, 0x00, 0x00
        /*0020*/ 	.byte	0x00, 0x00, 0x00, 0x00


//--------------------- .nv.info._ZN3pqt13scanTestLargeEj --------------------------
	.section	.nv.info._ZN3pqt13scanTestLargeEj,"",@"SHT_CUDA_INFO"
	.sectionflags	@""
	.align	4


	//----- nvinfo : EIATTR_CUDA_API_VERSION
	.align		4
        /*0000*/ 	.byte	0x04, 0x37
        /*0002*/ 	.short	(.L_15 - .L_14)
.L_14:
        /*0004*/ 	.word	0x00000082


	//----- nvinfo : EIATTR_KPARAM_INFO
	.align		4
.L_15:
        /*0008*/ 	.byte	0x04, 0x17
        /*000a*/ 	.short	(.L_17 - .L_16)
.L_16:
        /*000c*/ 	.word	0x00000000
        /*0010*/ 	.short	0x0000
        /*0012*/ 	.short	0x0000
        /*0014*/ 	.byte	0x00, 0xf0, 0x11, 0x00


	//----- nvinfo : EIATTR_SPARSE_MMA_MASK
	.align		4
.L_17:
        /*0018*/ 	.byte	0x03, 0x50
        /*001a*/ 	.short	0x0000


	//----- nvinfo : EIATTR_MAXREG_COUNT
	.align		4
        /*001c*/ 	.byte	0x03, 0x1b
        /*001e*/ 	.short	0x00ff


	//----- nvinfo : EIATTR_NUM_BARRIERS
	.align		4
        /*0020*/ 	.byte	0x02, 0x4c
        /*0022*/ 	.byte	0x01
	.zero		1


	//----- nvinfo : EIATTR_EXTERNS
	.align		4
        /*0024*/ 	.byte	0x04, 0x0f
        /*0026*/ 	.short	(.L_19 - .L_18)


	//   ....[0]....
	.align		4
.L_18:
        /*0028*/ 	.word	index@(vprintf)


	//----- nvinfo : EIATTR_MERCURY_ISA_VERSION
	.align		4
.L_19:
        /*002c*/ 	.byte	0x03, 0x5f
        /*002e*/ 	.short	0x0101


	//----- nvinfo : EIATTR_VRC_CTA_INIT_COUNT
	.align		4
        /*0030*/ 	.byte	0x02, 0x4a
	.zero		1
	.zero		1


	//----- nvinfo : EIATTR_SYSCALL_OFFSETS
	.align		4
        /*0034*/ 	.byte	0x04, 0x46
        /*0036*/ 	.short	(.L_21 - .L_20)


	//   ....[0]....
.L_20:
        /*0038*/ 	.word	0x00001be0


	//----- nvinfo : EIATTR_EXIT_INSTR_OFFSETS
	.align		4
.L_21:
        /*003c*/ 	.byte	0x04, 0x1c
        /*003e*/ 	.short	(.L_23 - .L_22)


	//   ....[0]....
.L_22:
        /*0040*/ 	.word	0x00001aa0


	//   ....[1]....
        /*0044*/ 	.word	0x00001c30


	//----- nvinfo : EIATTR_CRS_STACK_SIZE
	.align		4
.L_23:
        /*0048*/ 	.byte	0x04, 0x1e
        /*004a*/ 	.short	(.L_25 - .L_24)
.L_24:
        /*004c*/ 	.word	0x00000000


	//----- nvinfo : EIATTR_CBANK_PARAM_SIZE
	.align		4
.L_25:
        /*0050*/ 	.byte	0x03, 0x19
        /*0052*/ 	.short	0x0004


	//----- nvinfo : EIATTR_PARAM_CBANK
	.align		4
        /*0054*/ 	.byte	0x04, 0x0a
        /*0056*/ 	.short	(.L_27 - .L_26)
	.align		4
.L_26:
        /*0058*/ 	.word	index@(.nv.constant0._ZN3pqt13scanTestLargeEj)
        /*005c*/ 	.short	0x0380
        /*005e*/ 	.short	0x0004


	//----- nvinfo : EIATTR_SW_WAR
	.align		4
.L_27:
        /*0060*/ 	.byte	0x04, 0x36
        /*0062*/ 	.short	(.L_29 - .L_28)
.L_28:
        /*0064*/ 	.word	0x00000008
.L_29:


//--------------------- .nv.info._ZN3pqt13sortTestLargeEj --------------------------
	.section	.nv.info._ZN3pqt13sortTestLargeEj,"",@"SHT_CUDA_INFO"
	.sectionflags	@""
	.align	4


	//----- nvinfo : EIATTR_CUDA_API_VERSION
	.align		4
        /*0000*/ 	.byte	0x04, 0x37
        /*0002*/ 	.short	(.L_31 - .L_30)
.L_30:
        /*0004*/ 	.word	0x00000082


	//----- nvinfo : EIATTR_KPARAM_INFO
	.align		4
.L_31:
        /*0008*/ 	.byte	0x04, 0x17
        /*000a*/ 	.short	(.L_33 - .L_32)
.L_32:
        /*000c*/ 	.word	0x00000000
        /*0010*/ 	.short	0x0000
        /*0012*/ 	.short	0x0000
        /*0014*/ 	.byte	0x00, 0xf0, 0x11, 0x00


	//----- nvinfo : EIATTR_SPARSE_MMA_MASK
	.align		4
.L_33:
        /*0018*/ 	.byte	0x03, 0x50
        /*001a*/ 	.short	0x0000


	//----- nvinfo : EIATTR_MAXREG_COUNT
	.align		4
        /*001c*/ 	.byte	0x03, 0x1b
        /*001e*/ 	.short	0x00ff


	//----- nvinfo : EIATTR_NUM_BARRIERS
	.align		4
        /*0020*/ 	.byte	0x02, 0x4c
        /*0022*/ 	.byte	0x01
	.zero		1


	//----- nvinfo : EIATTR_EXTERNS
	.align		4
        /*0024*/ 	.byte	0x04, 0x0f
        /*0026*/ 	.short	(.L_35 - .L_34)


	//   ....[0]....
	.align		4
.L_34:
        /*0028*/ 	.word	index@(vprintf)


	//----- nvinfo : EIATTR_MERCURY_ISA_VERSION
	.align		4
.L_35:
        /*002c*/ 	.byte	0x03, 0x5f
        /*002e*/ 	.short	0x0101


	//----- nvinfo : EIATTR_VRC_CTA_INIT_COUNT
	.align		4
        /*0030*/ 	.byte	0x02, 0x4a
	.zero		1
	.zero		1


	//----- nvinfo : EIATTR_SYSCALL_OFFSETS
	.align		4
        /*0034*/ 	.byte	0x04, 0x46
        /*0036*/ 	.short	(.L_37 - .L_36)


	//   ....[0]....
.L_36:
        /*0038*/ 	.word	0x000007d0


	//----- nvinfo : EIATTR_EXIT_INSTR_OFFSETS
	.align		4
.L_37:
        /*003c*/ 	.byte	0x04, 0x1c
        /*003e*/ 	.short	(.L_39 - .L_38)


	//   ....[0]....
.L_38:
        /*0040*/ 	.word	0x00000660


	//   ....[1]....
        /*0044*/ 	.word	0x00000820


	//----- nvinfo : EIATTR_CRS_STACK_SIZE
	.align		4
.L_39:
        /*0048*/ 	.byte	0x04, 0x1e
        /*004a*/ 	.short	(.L_41 - .L_40)
.L_40:
        /*004c*/ 	.word	0x00000000


	//----- nvinfo : EIATTR_CBANK_PARAM_SIZE
	.align		4
.L_41:
        /*0050*/ 	.byte	0x03, 0x19
        /*0052*/ 	.short	0x0004


	//----- nvinfo : EIATTR_PARAM_CBANK
	.align		4
        /*0054*/ 	.byte	0x04, 0x0a
        /*0056*/ 	.short	(.L_43 - .L_42)
	.align		4
.L_42:
        /*0058*/ 	.word	index@(.nv.constant0._ZN3pqt13sortTestLargeEj)
        /*005c*/ 	.short	0x0380
        /*005e*/ 	.short	0x0004


	//----- nvinfo : EIATTR_SW_WAR
	.align		4
.L_43:
        /*0060*/ 	.byte	0x04, 0x36
        /*0062*/ 	.short	(.L_45 - .L_44)
.L_44:
        /*0064*/ 	.word	0x00000008
.L_45:


//--------------------- .nv.callgraph             --------------------------
	.section	.nv.callgraph,"",@"SHT_CUDA_CALLGRAPH"
	.align	4
	.sectionentsize	8
	.align		4
        /*0000*/ 	.word	0x00000000
	.align		4
        /*0004*/ 	.word	0xffffffff
	.align		4
        /*0008*/ 	.word	index@(_ZN3pqt13scanTestLargeEj)
	.align		4
        /*000c*/ 	.word	index@(vprintf)
	.align		4
        /*0010*/ 	.word	index@(_ZN3pqt13sortTestLargeEj)
	.align		4
        /*0014*/ 	.word	index@(vprintf)
	.align		4
        /*0018*/ 	.word	0x00000000
	.align		4
        /*001c*/ 	.word	0xfffffffe
	.align		4
        /*0020*/ 	.word	0x00000000
	.align		4
        /*0024*/ 	.word	0xfffffffd
	.align		4
        /*0028*/ 	.word	0x00000000
	.align		4
        /*002c*/ 	.word	0xfffffffc


//--------------------- .nv.constant4             --------------------------
	.section	.nv.constant4,"a",@progbits
	.align	8
	.align		8
.nv.constant4:
        /*0000*/ 	.dword	vprintf
	.align		8
        /*0008*/ 	.dword	$str
	.align		8
        /*0010*/ 	.dword	$str$1


//--------------------- .text._ZN3pqt13scanTestLargeEj --------------------------
	.section	.text._ZN3pqt13scanTestLargeEj,"ax",@progbits
	.align	128
        .global         _ZN3pqt13scanTestLargeEj
        .type           _ZN3pqt13scanTestLargeEj,@function
        .size           _ZN3pqt13scanTestLargeEj,(.L_x_58 - _ZN3pqt13scanTestLargeEj)
        .other          _ZN3pqt13scanTestLargeEj,@"STO_CUDA_ENTRY STV_DEFAULT"
_ZN3pqt13scanTestLargeEj:
.text._ZN3pqt13scanTestLargeEj:
[----:B------:R-:W0:Y:S01]  /*0000*/  LDC R1, c[0x0][0x37c] ;  /* 0x0000df00ff017b82 */ /* 0x000e220000000800 */
[----:B------:R-:W1:Y:S07]  /*0010*/  S2R R17, SR_TID.X ;  /* 0x0000000000117919 */ /* 0x000e6e0000002100 */
[----:B------:R-:W1:Y:S01]  /*0020*/  LDC R6, c[0x0][0x380] ;  /* 0x0000e000ff067b82 */ /* 0x000e620000000800 */
[----:B------:R-:W2:Y:S01]  /*0030*/  LDCU UR6, c[0x0][0x2fc] ;  /* 0x00005f80ff0677ac */ /* 0x000ea20008000800 */
[----:B------:R-:W-:Y:S01]  /*0040*/  BSSY.RECONVERGENT B0, `(.L_x_0) ;  /* 0x000000f000007945 */ /* 0x000fe20003800200 */
[----:B0-----:R-:W-:Y:S01]  /*0050*/  VIADD R1, R1, 0xffffffe0 ;  /* 0xffffffe001017836 */ /* 0x001fe20000000000 */
[----:B-1----:R-:W-:-:S13]  /*0060*/  ISETP.GE.U32.AND P0, PT, R17, R6, PT ;  /* 0x000000061100720c */ /* 0x002fda0003f06070 */
[----:B--2---:R-:W-:Y:S05]  /*0070*/  @P0 BRA `(.L_x_1) ;  /* 0x00000000002c0947 */ /* 0x004fea0003800000 */
[----:B------:R-:W0:Y:S01]  /*0080*/  S2R R5, SR_CgaCtaId ;  /* 0x0000000000057919 */ /* 0x000e220000008800 */
[----:B------:R-:W1:Y:S01]  /*0090*/  LDC R4, c[0x0][0x360] ;  /* 0x0000d800ff047b82 */ /* 0x000e620000000800 */
[----:B------:R-:W-:Y:S01]  /*00a0*/  MOV R0, 0x400 ;  /* 0x0000040000007802 */ /* 0x000fe20000000f00 */
[----:B------:R-:W-:-:S03]  /*00b0*/  IMAD.MOV.U32 R3, RZ, RZ, R17 ;  /* 0x000000ffff037224 */ /* 0x000fc600078e0011 */
[----:B0-----:R-:W-:Y:S01]  /*00c0*/  LEA R0, R5, R0, 0x18 ;  /* 0x0000000005007211 */ /* 0x001fe200078ec0ff */
[----:B------:R-:W-:-:S07]  /*00d0*/  IMAD.MOV.U32 R5, RZ, RZ, 0x1 ;  /* 0x00000001ff057424 */ /* 0x000fce00078e00ff */
.L_x_2:
[----:B------:R-:W-:Y:S02]  /*00e0*/  IMAD R2, R3, 0x4, R0 ;  /* 0x0000000403027824 */ /* 0x000fe400078e0200 */
[----:B-1----:R-:W-:-:S03]  /*00f0*/  IMAD.IADD R3, R4, 0x1, R3 ;  /* 0x0000000104037824 */ /* 0x002fc600078e0203 */
[----:B------:R0:W-:Y:S02]  /*0100*/  STS [R2], R5 ;  /* 0x0000000502007388 */ /* 0x0001e40000000800 */
[----:B------:R-:W-:-:S13]  /*0110*/  ISETP.GE.U32.AND P0, PT, R3, R6, PT ;  /* 0x000000060300720c */ /* 0x000fda0003f06070 */
[----:B0-----:R-:W-:Y:S05]  /*0120*/  @!P0 BRA `(.L_x_2) ;  /* 0xfffffffc00ec8947 */ /* 0x001fea000383ffff */
.L_x_1:
[----:B------:R-:W-:Y:S05]  /*0130*/  BSYNC.RECONVERGENT B0 ;  /* 0x0000000000007941 */ /* 0x000fea0003800200 */
.L_x_0:
[----:B------:R-:W0:Y:S01]  /*0140*/  LDCU UR37, c[0x0][0x360] ;  /* 0x00006c00ff2577ac */ /* 0x000e220008000800 */
[----:B------:R-:W1:Y:S08]  /*0150*/  LDC R0, c[0x0][0x2f8] ;  /* 0x0000be00ff007b82 */ /* 0x000e700000000800 */
[----:B------:R-:W-:Y:S01]  /*0160*/  BAR.SYNC.DEFER_BLOCKING 0x0 ;  /* 0x0000000000007b1d */ /* 0x000fe20000010000 */
[----:B0-----:R-:W-:-:S13]  /*0170*/  ISETP.LT.U32.AND P0, PT, R6, UR37, PT ;  /* 0x0000002506007c0c */ /* 0x001fda000bf01070 */
[----:B------:R-:W-:Y:S05]  /*0180*/  @P0 BRA `(.L_x_3) ;  /* 0x0000001000100947 */ /* 0x000fea0003800000 */
[----:B------:R-:W0:Y:S01]  /*0190*/  I2F.U32.RP R4, UR37 ;  /* 0x0000002500047d06 */ /* 0x000e220008209000 */
[----:B------:R-:W-:Y:S02]  /*01a0*/  ISETP.NE.U32.AND P2, PT, RZ, UR37, PT ;  /* 0x00000025ff007c0c */ /* 0x000fe4000bf45070 */
[----:B------:R-:W-:-:S05]  /*01b0*/  LOP3.LUT R12, R17, 0x1f, RZ, 0xc0, !PT ;  /* 0x0000001f110c7812 */ /* 0x000fca00078ec0ff */
[----:B0-----:R-:W0:Y:S02]  /*01c0*/  MUFU.RCP R4, R4 ;  /* 0x0000000400047308 */ /* 0x001e240000001000 */
[----:B0-----:R-:W-:-:S06]  /*01d0*/  VIADD R2, R4, 0xffffffe ;  /* 0x0ffffffe04027836 */ /* 0x001fcc0000000000 */
[----:B------:R0:W2:Y:S02]  /*01e0*/  F2I.FTZ.U32.TRUNC.NTZ R3, R2 ;  /* 0x0000000200037305 */ /* 0x0000a4000021f000 */
[----:B0-----:R-:W-:Y:S02]  /*01f0*/  IMAD.MOV.U32 R2, RZ, RZ, RZ ;  /* 0x000000ffff027224 */ /* 0x001fe400078e00ff */
[----:B--2---:R-:W-:-:S04]  /*0200*/  IMAD.MOV R5, RZ, RZ, -R3 ;  /* 0x000000ffff057224 */ /* 0x004fc800078e0a03 */
[----:B------:R-:W-:-:S04]  /*0210*/  IMAD R5, R5, UR37, RZ ;  /* 0x0000002505057c24 */ /* 0x000fc8000f8e02ff */
[----:B------:R-:W-:-:S06]  /*0220*/  IMAD.HI.U32 R3, R3, R5, R2 ;  /* 0x0000000503037227 */ /* 0x000fcc00078e0002 */
[----:B------:R-:W-:-:S04]  /*0230*/  IMAD.HI.U32 R3, R3, R6, RZ ;  /* 0x0000000603037227 */ /* 0x000fc800078e00ff */
[----:B------:R-:W-:-:S04]  /*0240*/  IMAD.MOV R5, RZ, RZ, -R3 ;  /* 0x000000ffff057224 */ /* 0x000fc800078e0a03 */
[----:B------:R-:W-:-:S05]  /*0250*/  IMAD R5, R5, UR37, R6 ;  /* 0x0000002505057c24 */ /* 0x000fca000f8e0206 */
[----:B------:R-:W-:-:S13]  /*0260*/  ISETP.GE.U32.AND P0, PT, R5, UR37, PT ;  /* 0x0000002505007c0c */ /* 0x000fda000bf06070 */
[----:B------:R-:W-:Y:S02]  /*0270*/  @P0 VIADD R5, R5, -UR37 ;  /* 0x8000002505050c36 */ /* 0x000fe40008000000 */
[----:B------:R-:W-:-:S03]  /*0280*/  @P0 VIADD R3, R3, 0x1 ;  /* 0x0000000103030836 */ /* 0x000fc60000000000 */
[----:B------:R-:W-:-:S13]  /*0290*/  ISETP.GE.U32.AND P1, PT, R5, UR37, PT ;  /* 0x0000002505007c0c */ /* 0x000fda000bf26070 */
[----:B------:R-:W-:Y:S01]  /*02a0*/  @P1 VIADD R3, R3, 0x1 ;  /* 0x0000000103031836 */ /* 0x000fe20000000000 */
[----:B------:R-:W-:-:S04]  /*02b0*/  @!P2 LOP3.LUT R3, RZ, UR37, RZ, 0x33, !PT ;  /* 0x00000025ff03ac12 */ /* 0x000fc8000f8e33ff */
[C---:B------:R-:W-:Y:S02]  /*02c0*/  ISETP.GE.U32.AND P0, PT, R3.reuse, 0x4, PT ;  /* 0x000000040300780c */ /* 0x040fe40003f06070 */
[----:B------:R-:W-:-:S04]  /*02d0*/  VIMNMX.U32 R4, PT, PT, R3, 0x1, !PT ;  /* 0x0000000103047848 */ /* 0x000fc80007fe0000 */
[----:B------:R-:W-:-:S07]  /*02e0*/  LOP3.LUT R3, R4, 0x3, RZ, 0xc0, !PT ;  /* 0x0000000304037812 */ /* 0x000fce00078ec0ff */
[----:B------:R-:W-:Y:S05]  /*02f0*/  @!P0 BRA `(.L_x_4) ;  /* 0x0000000800d48947 */ /* 0x000fea0003800000 */
[----:B------:R-:W0:Y:S01]  /*0300*/  S2UR UR5, SR_CgaCtaId ;  /* 0x00000000000579c3 */ /* 0x000e220000008800 */
[----:B------:R-:W-:Y:S01]  /*0310*/  UMOV UR4, 0x400 ;  /* 0x0000040000047882 */ /* 0x000fe20000000000 */
[----:B------:R-:W-:Y:S01]  /*0320*/  LOP3.LUT R2, R4, 0xfffffffc, RZ, 0xc0, !PT ;  /* 0xfffffffc04027812 */ /* 0x000fe200078ec0ff */
[----:B------:R-:W-:Y:S01]  /*0330*/  VIADD R4, R1, 0x8 ;  /* 0x0000000801047836 */ /* 0x000fe20000000000 */
[----:B------:R-:W-:-:S03]  /*0340*/  ISETP.NE.AND P0, PT, R12, RZ, PT ;  /* 0x000000ff0c00720c */ /* 0x000fc60003f05270 */
[----:B------:R-:W-:Y:S01]  /*0350*/  IMAD.MOV R5, RZ, RZ, -R2 ;  /* 0x000000ffff057224 */ /* 0x000fe200078e0a02 */
[----:B0-----:R-:W-:Y:S02]  /*0360*/  ULEA UR4, UR5, UR4, 0x18 ;  /* 0x0000000405047291 */ /* 0x001fe4000f8ec0ff */
[----:B------:R-:W-:-:S04]  /*0370*/  ULEA UR5, UR37, 0xffffffe0, 0x2 ;  /* 0xffffffe025057891 */ /* 0x000fc8000f8e10ff */
[----:B------:R-:W-:-:S08]  /*0380*/  LEA R6, R17, UR4, 0x2 ;  /* 0x0000000411067c11 */ /* 0x000fd0000f8e10ff */
.L_x_21:
[----:B------:R-:W-:Y:S01]  /*0390*/  BAR.SYNC.DEFER_BLOCKING 0x0 ;  /* 0x0000000000007b1d */ /* 0x000fe20000010000 */
[----:B----4-:R-:W-:-:S05]  /*03a0*/  CS2R R8, SRZ ;  /* 0x0000000000087805 */ /* 0x010fca000001ff00 */
[----:B------:R-:W-:Y:S04]  /*03b0*/  BSSY.RECONVERGENT B0, `(.L_x_5) ;  /* 0x0000021000007945 */ /* 0x000fe80003800200 */
[----:B------:R-:W-:Y:S05]  /*03c0*/  @!P0 BRA `(.L_x_6) ;  /* 0x00000000007c8947 */ /* 0x000fea0003800000 */
[----:B------:R-:W-:Y:S01]  /*03d0*/  LDS R7, [R6+-0x4] ;  /* 0xfffffc0006077984 */ /* 0x000fe20000000800 */
[----:B------:R-:W-:Y:S01]  /*03e0*/  ISETP.NE.AND P1, PT, R12, 0x1, PT ;  /* 0x000000010c00780c */ /* 0x000fe20003f25270 */
[----:B------:R-:W-:Y:S02]  /*03f0*/  BSSY.RECONVERGENT B1, `(.L_x_7) ;  /* 0x000001a000017945 */ /* 0x000fe40003800200 */
[----:B------:R-:W0:Y:S02]  /*0400*/  LDS R8, [R6] ;  /* 0x0000000006087984 */ /* 0x000e240000000800 */
[----:B0-----:R-:W-:-:S05]  /*0410*/  IMAD.IADD R7, R7, 0x1, R8 ;  /* 0x0000000107077824 */ /* 0x001fca00078e0208 */
[----:B------:R0:W-:Y:S03]  /*0420*/  STS [R6], R7 ;  /* 0x0000000706007388 */ /* 0x0001e60000000800 */
[----:B------:R-:W-:Y:S05]  /*0430*/  @!P1 BRA `(.L_x_8) ;  /* 0x0000000000549947 */ /* 0x000fea0003800000 */
[----:B0-----:R-:W-:Y:S01]  /*0440*/  LDS R7, [R6+-0x8] ;  /* 0xfffff80006077984 */ /* 0x001fe20000000800 */
[----:B------:R-:W-:-:S03]  /*0450*/  ISETP.GE.U32.AND P1, PT, R12, 0x4, PT ;  /* 0x000000040c00780c */ /* 0x000fc60003f26070 */
[----:B------:R-:W0:Y:S02]  /*0460*/  LDS R8, [R6] ;  /* 0x0000000006087984 */ /* 0x000e240000000800 */
[----:B0-----:R-:W-:-:S05]  /*0470*/  IMAD.IADD R7, R7, 0x1, R8 ;  /* 0x0000000107077824 */ /* 0x001fca00078e0208 */
[----:B------:R2:W-:Y:S03]  /*0480*/  STS [R6], R7 ;  /* 0x0000000706007388 */ /* 0x0005e60000000800 */
[----:B------:R-:W-:Y:S05]  /*0490*/  @!P1 BRA `(.L_x_8) ;  /* 0x00000000003c9947 */ /* 0x000fea0003800000 */
[----:B--2---:R-:W-:Y:S01]  /*04a0*/  LDS R7, [R6+-0x10] ;  /* 0xfffff00006077984 */ /* 0x004fe20000000800 */
[----:B------:R-:W-:-:S03]  /*04b0*/  ISETP.GE.U32.AND P1, PT, R12, 0x8, PT ;  /* 0x000000080c00780c */ /* 0x000fc60003f26070 */
[----:B------:R-:W0:Y:S02]  /*04c0*/  LDS R8, [R6] ;  /* 0x0000000006087984 */ /* 0x000e240000000800 */
[----:B0-----:R-:W-:-:S05]  /*04d0*/  IMAD.IADD R7, R7, 0x1, R8 ;  /* 0x0000000107077824 */ /* 0x001fca00078e0208 */
[----:B------:R3:W-:Y:S03]  /*04e0*/  STS [R6], R7 ;  /* 0x0000000706007388 */ /* 0x0007e60000000800 */
[----:B------:R-:W-:Y:S05]  /*04f0*/  @!P1 BRA `(.L_x_8) ;  /* 0x0000000000249947 */ /* 0x000fea0003800000 */
[----:B---3--:R-:W-:Y:S01]  /*0500*/  LDS R7, [R6+-0x20] ;  /* 0xffffe00006077984 */ /* 0x008fe20000000800 */
[----:B------:R-:W-:-:S03]  /*0510*/  ISETP.GE.U32.AND P1, PT, R12, 0x10, PT ;  /* 0x000000100c00780c */ /* 0x000fc60003f26070 */
[----:B------:R-:W0:Y:S02]  /*0520*/  LDS R8, [R6] ;  /* 0x0000000006087984 */ /* 0x000e240000000800 */
[----:B0-----:R-:W-:-:S05]  /*0530*/  IMAD.IADD R7, R7, 0x1, R8 ;  /* 0x0000000107077824 */ /* 0x001fca00078e0208 */
[----:B------:R-:W-:Y:S04]  /*0540*/  STS [R6], R7 ;  /* 0x0000000706007388 */ /* 0x000fe80000000800 */
[----:B------:R-:W-:Y:S04]  /*0550*/  @P1 LDS R8, [R6+-0x40] ;  /* 0xffffc00006081984 */ /* 0x000fe80000000800 */
[----:B------:R-:W0:Y:S02]  /*0560*/  @P1 LDS R9, [R6] ;  /* 0x0000000006091984 */ /* 0x000e240000000800 */
[----:B0-----:R-:W-:-:S05]  /*0570*/  @P1 IMAD.IADD R9, R8, 0x1, R9 ;  /* 0x0000000108091824 */ /* 0x001fca00078e0209 */
[----:B------:R4:W-:Y:S02]  /*0580*/  @P1 STS [R6], R9 ;  /* 0x0000000906001388 */ /* 0x0009e40000000800 */
.L_x_8:
[----:B------:R-:W-:Y:S05]  /*0590*/  BSYNC.RECONVERGENT B1 ;  /* 0x0000000000017941 */ /* 0x000fea0003800200 */
.L_x_7:
[----:B------:R-:W4:Y:S02]  /*05a0*/  LDS R8, [R6+-0x4] ;  /* 0xfffffc0006087984 */ /* 0x000f240000000800 */
[----:B----4-:R-:W4:Y:S02]  /*05b0*/  I2F.F64.U32 R8, R8 ;  /* 0x0000000800087312 */ /* 0x010f240000201800 */
.L_x_6:
[----:B------:R-:W-:Y:S05]  /*05c0*/  BSYNC.RECONVERGENT B0 ;  /* 0x0000000000007941 */ /* 0x000fea0003800200 */
.L_x_5:
[----:B----4-:R-:W0:Y:S01]  /*05d0*/  F2I.U32.F64.TRUNC R8, R8 ;  /* 0x0000000800087311 */ /* 0x010e22000030d000 */
[----:B------:R-:W-:Y:S08]  /*05e0*/  BAR.SYNC.DEFER_BLOCKING 0x0 ;  /* 0x0000000000007b1d */ /* 0x000ff00000010000 */
[----:B------:R-:W-:Y:S01]  /*05f0*/  BAR.SYNC.DEFER_BLOCKING 0x0 ;  /* 0x0000000000007b1d */ /* 0x000fe20000010000 */
[----:B0-23--:R-:W-:-:S02]  /*0600*/  I2FP.F32.U32 R7, R8 ;  /* 0x0000000800077245 */ /* 0x00dfc40000201000 */
[----:B------:R-:W-:Y:S02]  /*0610*/  CS2R R10, SRZ ;  /* 0x00000000000a7805 */ /* 0x000fe4000001ff00 */
[----:B------:R-:W-:Y:S01]  /*0620*/  ISETP.NE.AND P1, PT, R12, RZ, PT ;  /* 0x000000ff0c00720c */ /* 0x000fe20003f25270 */
[----:B------:R-:W-:Y:S01]  /*0630*/  BSSY.RECONVERGENT B0, `(.L_x_9) ;  /* 0x0000023000007945 */ /* 0x000fe20003800200 */
[----:B------:R0:W-:Y:S11]  /*0640*/  STL [R4+-0x8], R7 ;  /* 0xfffff80704007387 */ /* 0x0001f60000100800 */
[----:B0-----:R-:W-:Y:S05]  /*0650*/  @!P1 BRA `(.L_x_10) ;  /* 0x0000000000809947 */ /* 0x001fea0003800000 */
[----:B------:R-:W-:Y:S01]  /*0660*/  LDS R7, [R6+UR5+0x1c] ;  /* 0x00001c0506077984 */ /* 0x000fe20008000800 */
[----:B------:R-:W-:Y:S01]  /*0670*/  ISETP.NE.AND P2, PT, R12, 0x1, PT ;  /* 0x000000010c00780c */ /* 0x000fe20003f45270 */
[----:B------:R-:W-:Y:S01]  /*0680*/  BSSY.RECONVERGENT B1, `(.L_x_11) ;  /* 0x000001b000017945 */ /* 0x000fe20003800200 */
[----:B------:R-:W-:Y:S01]  /*0690*/  VIADD R14, R6, UR5 ;  /* 0x00000005060e7c36 */ /* 0x000fe20008000000 */
[----:B------:R-:W0:Y:S02]  /*06a0*/  LDS R8, [R6+UR5+0x20] ;  /* 0x0000200506087984 */ /* 0x000e240008000800 */
[----:B0-----:R-:W-:-:S05]  /*06b0*/  IMAD.IADD R7, R7, 0x1, R8 ;  /* 0x0000000107077824 */ /* 0x001fca00078e0208 */
[----:B------:R0:W-:Y:S03]  /*06c0*/  STS [R6+UR5+0x20], R7 ;  /* 0x0000200706007988 */ /* 0x0001e60008000805 */
[----:B------:R-:W-:Y:S05]  /*06d0*/  @!P2 BRA `(.L_x_12) ;  /* 0x000000000054a947 */ /* 0x000fea0003800000 */
[----:B0-----:R-:W-:Y:S01]  /*06e0*/  LDS R7, [R14+0x18] ;  /* 0x000018000e077984 */ /* 0x001fe20000000800 */
[----:B------:R-:W-:-:S03]  /*06f0*/  ISETP.GE.U32.AND P2, PT, R12, 0x4, PT ;  /* 0x000000040c00780c */ /* 0x000fc60003f46070 */
[----:B------:R-:W0:Y:S02]  /*0700*/  LDS R8, [R14+0x20] ;  /* 0x000020000e087984 */ /* 0x000e240000000800 */
[----:B0-----:R-:W-:-:S05]  /*0710*/  IMAD.IADD R7, R7, 0x1, R8 ;  /* 0x0000000107077824 */ /* 0x001fca00078e0208 */
[----:B------:R2:W-:Y:S03]  /*0720*/  STS [R14+0x20], R7 ;  /* 0x000020070e007388 */ /* 0x0005e60000000800 */
[----:B------:R-:W-:Y:S05]  /*0730*/  @!P2 BRA `(.L_x_12) ;  /* 0x00000000003ca947 */ /* 0x000fea0003800000 */
[----:B--2---:R-:W-:Y:S01]  /*0740*/  LDS R7, [R14+0x10] ;  /* 0x000010000e077984 */ /* 0x004fe20000000800 */
[----:B------:R-:W-:-:S03]  /*0750*/  ISETP.GE.U32.AND P2, PT, R12, 0x8, PT ;  /* 0x000000080c00780c */ /* 0x000fc60003f46070 */
[----:B------:R-:W0:Y:S02]  /*0760*/  LDS R8, [R14+0x20] ;  /* 0x000020000e087984 */ /* 0x000e240000000800 */
[----:B0-----:R-:W-:-:S05]  /*0770*/  IMAD.IADD R7, R7, 0x1, R8 ;  /* 0x0000000107077824 */ /* 0x001fca00078e0208 */
[----:B------:R3:W-:Y:S03]  /*0780*/  STS [R14+0x20], R7 ;  /* 0x000020070e007388 */ /* 0x0007e60000000800 */
[----:B------:R-:W-:Y:S05]  /*0790*/  @!P2 BRA `(.L_x_12) ;  /* 0x000000000024a947 */ /* 0x000fea0003800000 */
[----:B---3--:R-:W-:Y:S01]  /*07a0*/  LDS R7, [R14] ;  /* 0x000000000e077984 */ /* 0x008fe20000000800 */
[----:B------:R-:W-:-:S03]  /*07b0*/  ISETP.GE.U32.AND P2, PT, R12, 0x10, PT ;  /* 0x000000100c00780c */ /* 0x000fc60003f46070 */
[----:B------:R-:W0:Y:S02]  /*07c0*/  LDS R8, [R14+0x20] ;  /* 0x000020000e087984 */ /* 0x000e240000000800 */
[----:B0-----:R-:W-:-:S05]  /*07d0*/  IMAD.IADD R7, R7, 0x1, R8 ;  /* 0x0000000107077824 */ /* 0x001fca00078e0208 */
[----:B------:R-:W-:Y:S04]  /*07e0*/  STS [R14+0x20], R7 ;  /* 0x000020070e007388 */ /* 0x000fe80000000800 */
[----:B------:R-:W-:Y:S04]  /*07f0*/  @P2 LDS R8, [R14+-0x20] ;  /* 0xffffe0000e082984 */ /* 0x000fe80000000800 */
[----:B------:R-:W0:Y:S02]  /*0800*/  @P2 LDS R9, [R14+0x20] ;  /* 0x000020000e092984 */ /* 0x000e240000000800 */
[----:B0-----:R-:W-:-:S05]  /*0810*/  @P2 IMAD.IADD R8, R8, 0x1, R9 ;  /* 0x0000000108082824 */ /* 0x001fca00078e0209 */
[----:B------:R4:W-:Y:S02]  /*0820*/  @P2 STS [R14+0x20], R8 ;  /* 0x000020080e002388 */ /* 0x0009e40000000800 */
.L_x_12:
[----:B------:R-:W-:Y:S05]  /*0830*/  BSYNC.RECONVERGENT B1 ;  /* 0x0000000000017941 */ /* 0x000fea0003800200 */
.L_x_11:
[----:B------:R-:W5:Y:S02]  /*0840*/  LDS R10, [R14+0x1c] ;  /* 0x00001c000e0a7984 */ /* 0x000f640000000800 */
[----:B-----5:R-:W0:Y:S02]  /*0850*/  I2F.F64.U32 R10, R10 ;  /* 0x0000000a000a7312 */ /* 0x020e240000201800 */
.L_x_10:
[----:B------:R-:W-:Y:S05]  /*0860*/  BSYNC.RECONVERGENT B0 ;  /* 0x0000000000007941 */ /* 0x000fea0003800200 */
.L_x_9:
[----:B0-----:R-:W2:Y:S01]  /*0870*/  F2I.U32.F64.TRUNC R10, R10 ;  /* 0x0000000a000a7311 */ /* 0x001ea2000030d000 */
[----:B------:R-:W-:Y:S01]  /*0880*/  BAR.SYNC.DEFER_BLOCKING 0x0 ;  /* 0x0000000000007b1d */ /* 0x000fe20000010000 */
[----:B----4-:R-:W-:-:S05]  /*0890*/  CS2R R8, SRZ ;  /* 0x0000000000087805 */ /* 0x010fca000001ff00 */
[----:B------:R-:W-:Y:S01]  /*08a0*/  BSSY.RECONVERGENT B0, `(.L_x_13) ;  /* 0x0000026000007945 */ /* 0x000fe20003800200 */
[----:B--23--:R-:W-:-:S05]  /*08b0*/  I2FP.F32.U32 R7, R10 ;  /* 0x0000000a00077245 */ /* 0x00cfca0000201000 */
[----:B------:R0:W-:Y:S01]  /*08c0*/  STL [R4+-0x4], R7 ;  /* 0xfffffc0704007387 */ /* 0x0001e20000100800 */
[----:B------:R-:W-:Y:S06]  /*08d0*/  BAR.SYNC.DEFER_BLOCKING 0x0 ;  /* 0x0000000000007b1d */ /* 0x000fec0000010000 */
[----:B------:R-:W-:Y:S05]  /*08e0*/  @!P1 BRA `(.L_x_14) ;  /* 0x0000000000849947 */ /* 0x000fea0003800000 */
[----:B0-----:R-:W0:Y:S01]  /*08f0*/  LDC R7, c[0x0][0x360] ;  /* 0x0000d800ff077b82 */ /* 0x001e220000000800 */
[----:B------:R-:W-:Y:S01]  /*0900*/  ISETP.NE.AND P2, PT, R12, 0x1, PT ;  /* 0x000000010c00780c */ /* 0x000fe20003f45270 */
[----:B------:R-:W-:Y:S01]  /*0910*/  BSSY.RECONVERGENT B1, `(.L_x_15) ;  /* 0x000001c000017945 */ /* 0x000fe20003800200 */
[----:B0-----:R-:W-:-:S05]  /*0920*/  IMAD R10, R7, 0x8, R6 ;  /* 0x00000008070a7824 */ /* 0x001fca00078e0206 */
[----:B------:R-:W-:Y:S04]  /*0930*/  LDS R7, [R10+-0x4] ;  /* 0xfffffc000a077984 */ /* 0x000fe80000000800 */
[----:B------:R-:W0:Y:S02]  /*0940*/  LDS R8, [R10] ;  /* 0x000000000a087984 */ /* 0x000e240000000800 */
[----:B0-----:R-:W-:-:S05]  /*0950*/  IMAD.IADD R7, R7, 0x1, R8 ;  /* 0x0000000107077824 */ /* 0x001fca00078e0208 */
[----:B------:R0:W-:Y:S01]  /*0960*/  STS [R10], R7 ;  /* 0x000000070a007388 */ /* 0x0001e20000000800 */
        /* <DEDUP_REMOVED lines=22> */
.L_x_16:
[----:B------:R-:W-:Y:S05]  /*0ad0*/  BSYNC.RECONVERGENT B1 ;  /* 0x0000000000017941 */ /* 0x000fea0003800200 */
.L_x_15:
[----:B----4-:R-:W4:Y:S02]  /*0ae0*/  LDS R8, [R10+-0x4] ;  /* 0xfffffc000a087984 */ /* 0x010f240000000800 */
[----:B----4-:R-:W4:Y:S02]  /*0af0*/  I2F.F64.U32 R8, R8 ;  /* 0x0000000800087312 */ /* 0x010f240000201800 */
.L_x_14:
[----:B------:R-:W-:Y:S05]  /*0b00*/  BSYNC.RECONVERGENT B0 ;  /* 0x0000000000007941 */ /* 0x000fea0003800200 */
.L_x_13:
[----:B----4-:R-:W4:Y:S01]  /*0b10*/  F2I.U32.F64.TRUNC R8, R8 ;  /* 0x0000000800087311 */ /* 0x010f22000030d000 */
[----:B------:R-:W-:Y:S01]  /*0b20*/  BAR.SYNC.DEFER_BLOCKING 0x0 ;  /* 0x0000000000007b1d */ /* 0x000fe20000010000 */
[----:B0-23--:R-:W-:-:S05]  /*0b30*/  CS2R R10, SRZ ;  /* 0x00000000000a7805 */ /* 0x00dfca000001ff00 */
[----:B------:R-:W-:Y:S01]  /*0b40*/  BSSY.RECONVERGENT B0, `(.L_x_17) ;  /* 0x0000026000007945 */ /* 0x000fe20003800200 */
[----:B----4-:R-:W-:-:S05]  /*0b50*/  I2FP.F32.U32 R7, R8 ;  /* 0x0000000800077245 */ /* 0x010fca0000201000 */
[----:B------:R0:W-:Y:S01]  /*0b60*/  STL [R4], R7 ;  /* 0x0000000704007387 */ /* 0x0001e20000100800 */
        /* <DEDUP_REMOVED lines=32> */
.L_x_20:
[----:B------:R-:W-:Y:S05]  /*0d70*/  BSYNC.RECONVERGENT B1 ;  /* 0x0000000000017941 */ /* 0x000fea0003800200 */
.L_x_19:
[----:B------:R-:W5:Y:S02]  /*0d80*/  LDS R10, [R14+-0x4] ;  /* 0xfffffc000e0a7984 */ /* 0x000f640000000800 */
[----:B-----5:R-:W0:Y:S02]  /*0d90*/  I2F.F64.U32 R10, R10 ;  /* 0x0000000a000a7312 */ /* 0x020e240000201800 */
.L_x_18:
[----:B------:R-:W-:Y:S05]  /*0da0*/  BSYNC.RECONVERGENT B0 ;  /* 0x0000000000007941 */ /* 0x000fea0003800200 */
.L_x_17:
[----:B------:R-:W5:Y:S01]  /*0db0*/  LDC R9, c[0x0][0x360] ;  /* 0x0000d800ff097b82 */ /* 0x000f620000000800 */
[----:B0-----:R-:W2:Y:S01]  /*0dc0*/  F2I.U32.F64.TRUNC R10, R10 ;  /* 0x0000000a000a7311 */ /* 0x001ea2000030d000 */
[----:B------:R-:W-:-:S06]  /*0dd0*/  VIADD R5, R5, 0x4 ;  /* 0x0000000405057836 */ /* 0x000fcc0000000000 */
[----:B------:R-:W-:Y:S01]  /*0de0*/  BAR.SYNC.DEFER_BLOCKING 0x0 ;  /* 0x0000000000007b1d */ /* 0x000fe20000010000 */
[----:B------:R-:W-:Y:S02]  /*0df0*/  ISETP.NE.AND P1, PT, R5, RZ, PT ;  /* 0x000000ff0500720c */ /* 0x000fe40003f25270 */
[----:B--23--:R-:W-:-:S05]  /*0e00*/  I2FP.F32.U32 R7, R10 ;  /* 0x0000000a00077245 */ /* 0x00cfca0000201000 */
[----:B------:R0:W-:Y:S01]  /*0e10*/  STL [R4+0x4], R7 ;  /* 0x0000040704007387 */ /* 0x0001e20000100800 */
[----:B-----5:R-:W-:Y:S02]  /*0e20*/  IMAD R6, R9, 0x10, R6 ;  /* 0x0000001009067824 */ /* 0x020fe400078e0206 */
[----:B0-----:R-:W-:-:S03]  /*0e30*/  VIADD R4, R4, 0x10 ;  /* 0x0000001004047836 */ /* 0x001fc60000000000 */
[----:B------:R-:W-:Y:S05]  /*0e40*/  @P1 BRA `(.L_x_21) ;  /* 0xfffffff400501947 */ /* 0x000fea000383ffff */
.L_x_4:
[----:B------:R-:W-:-:S13]  /*0e50*/  ISETP.NE.AND P0, PT, R3, RZ, PT ;  /* 0x000000ff0300720c */ /* 0x000fda0003f05270 */
[----:B------:R-:W-:Y:S05]  /*0e60*/  @!P0 BRA `(.L_x_3) ;  /* 0x0000000000d88947 */ /* 0x000fea0003800000 */
[----:B------:R-:W0:Y:S01]  /*0e70*/  S2UR UR5, SR_CgaCtaId ;  /* 0x00000000000579c3 */ /* 0x000e220000008800 */
[----:B------:R-:W-:Y:S01]  /*0e80*/  UMOV UR4, 0x400 ;  /* 0x0000040000047882 */ /* 0x000fe20000000000 */
[----:B------:R-:W-:Y:S01]  /*0e90*/  IMAD R4, R2, UR37, R17 ;  /* 0x0000002502047c24 */ /* 0x000fe2000f8e0211 */
[----:B------:R-:W-:Y:S01]  /*0ea0*/  ISETP.NE.AND P0, PT, R12, RZ, PT ;  /* 0x000000ff0c00720c */ /* 0x000fe20003f05270 */
[----:B------:R-:W-:Y:S02]  /*0eb0*/  IMAD R9, R2, 0x4, R1 ;  /* 0x0000000402097824 */ /* 0x000fe400078e0201 */
[----:B------:R-:W-:Y:S01]  /*0ec0*/  IMAD.MOV R3, RZ, RZ, -R3 ;  /* 0x000000ffff037224 */ /* 0x000fe200078e0a03 */
[----:B0-----:R-:W-:-:S06]  /*0ed0*/  ULEA UR4, UR5, UR4, 0x18 ;  /* 0x0000000405047291 */ /* 0x001fcc000f8ec0ff */
[----:B------:R-:W-:-:S07]  /*0ee0*/  LEA R2, R4, UR4, 0x2 ;  /* 0x0000000404027c11 */ /* 0x000fce000f8e10ff */
.L_x_26:
[----:B------:R-:W-:Y:S01]  /*0ef0*/  BAR.SYNC.DEFER_BLOCKING 0x0 ;  /* 0x0000000000007b1d */ /* 0x000fe20000010000 */
[----:B------:R-:W-:-:S05]  /*0f00*/  CS2R R4, SRZ ;  /* 0x0000000000047805 */ /* 0x000fca000001ff00 */
        /* <DEDUP_REMOVED lines=9> */
[----:B------:R-:W-:Y:S01]  /*0fa0*/  LDS R4, [R2+-0x8] ;  /* 0xfffff80002047984 */ /* 0x000fe20000000800 */
[----:B------:R-:W-:-:S03]  /*0fb0*/  ISETP.GE.U32.AND P1, PT, R12, 0x4, PT ;  /* 0x000000040c00780c */ /* 0x000fc60003f26070 */
[----:B0-----:R-:W0:Y:S02]  /*0fc0*/  LDS R5, [R2] ;  /* 0x0000000002057984 */ /* 0x001e240000000800 */
[----:B0-----:R-:W-:-:S05]  /*0fd0*/  IMAD.IADD R5, R4, 0x1, R5 ;  /* 0x0000000104057824 */ /* 0x001fca00078e0205 */
[----:B------:R2:W-:Y:S03]  /*0fe0*/  STS [R2], R5 ;  /* 0x0000000502007388 */ /* 0x0005e60000000800 */
[----:B------:R-:W-:Y:S05]  /*0ff0*/  @!P1 BRA `(.L_x_25) ;  /* 0x00000000003c9947 */ /* 0x000fea0003800000 */
[----:B------:R-:W-:Y:S01]  /*1000*/  LDS R4, [R2+-0x10] ;  /* 0xfffff00002047984 */ /* 0x000fe20000000800 */
[----:B------:R-:W-:-:S03]  /*1010*/  ISETP.GE.U32.AND P1, PT, R12, 0x8, PT ;  /* 0x000000080c00780c */ /* 0x000fc60003f26070 */
[----:B--2---:R-:W0:Y:S02]  /*1020*/  LDS R5, [R2] ;  /* 0x0000000002057984 */ /* 0x004e240000000800 */
[----:B0-----:R-:W-:-:S05]  /*1030*/  IMAD.IADD R5, R4, 0x1, R5 ;  /* 0x0000000104057824 */ /* 0x001fca00078e0205 */
[----:B------:R3:W-:Y:S03]  /*1040*/  STS [R2], R5 ;  /* 0x0000000502007388 */ /* 0x0007e60000000800 */
[----:B------:R-:W-:Y:S05]  /*1050*/  @!P1 BRA `(.L_x_25) ;  /* 0x0000000000249947 */ /* 0x000fea0003800000 */
[----:B------:R-:W-:Y:S01]  /*1060*/  LDS R4, [R2+-0x20] ;  /* 0xffffe00002047984 */ /* 0x000fe20000000800 */
[----:B------:R-:W-:-:S03]  /*1070*/  ISETP.GE.U32.AND P1, PT, R12, 0x10, PT ;  /* 0x000000100c00780c */ /* 0x000fc60003f26070 */
[----:B---3--:R-:W0:Y:S02]  /*1080*/  LDS R5, [R2] ;  /* 0x0000000002057984 */ /* 0x008e240000000800 */
[----:B0-----:R-:W-:-:S05]  /*1090*/  IMAD.IADD R5, R4, 0x1, R5 ;  /* 0x0000000104057824 */ /* 0x001fca00078e0205 */
[----:B------:R-:W-:Y:S04]  /*10a0*/  STS [R2], R5 ;  /* 0x0000000502007388 */ /* 0x000fe80000000800 */
[----:B------:R-:W-:Y:S04]  /*10b0*/  @P1 LDS R4, [R2+-0x40] ;  /* 0xffffc00002041984 */ /* 0x000fe80000000800 */
[----:B------:R-:W0:Y:S02]  /*10c0*/  @P1 LDS R7, [R2] ;  /* 0x0000000002071984 */ /* 0x000e240000000800 */
[----:B0-----:R-:W-:-:S05]  /*10d0*/  @P1 IMAD.IADD R7, R4, 0x1, R7 ;  /* 0x0000000104071824 */ /* 0x001fca00078e0207 */
[----:B------:R0:W-:Y:S02]  /*10e0*/  @P1 STS [R2], R7 ;  /* 0x0000000702001388 */ /* 0x0001e40000000800 */
.L_x_25:
[----:B------:R-:W-:Y:S05]  /*10f0*/  BSYNC.RECONVERGENT B1 ;  /* 0x0000000000017941 */ /* 0x000fea0003800200 */
.L_x_24:
[----:B------:R-:W0:Y:S02]  /*1100*/  LDS R4, [R2+-0x4] ;  /* 0xfffffc0002047984 */ /* 0x000e240000000800 */
[----:B0-23--:R-:W0:Y:S02]  /*1110*/  I2F.F64.U32 R4, R4 ;  /* 0x0000000400047312 */ /* 0x00de240000201800 */
.L_x_23:
[----:B------:R-:W-:Y:S05]  /*1120*/  BSYNC.RECONVERGENT B0 ;  /* 0x0000000000007941 */ /* 0x000fea0003800200 */
.L_x_22:
[----:B------:R-:W2:Y:S01]  /*1130*/  LDC R7, c[0x0][0x360] ;  /* 0x0000d800ff077b82 */ /* 0x000ea20000000800 */
[----:B0-----:R-:W0:Y:S01]  /*1140*/  F2I.U32.F64.TRUNC R4, R4 ;  /* 0x0000000400047311 */ /* 0x001e22000030d000 */
[----:B------:R-:W-:-:S06]  /*1150*/  VIADD R3, R3, 0x1 ;  /* 0x0000000103037836 */ /* 0x000fcc0000000000 */
[----:B------:R-:W-:Y:S01]  /*1160*/  BAR.SYNC.DEFER_BLOCKING 0x0 ;  /* 0x0000000000007b1d */ /* 0x000fe20000010000 */
[----:B------:R-:W-:Y:S02]  /*1170*/  ISETP.NE.AND P1, PT, R3, RZ, PT ;  /* 0x000000ff0300720c */ /* 0x000fe40003f25270 */
[----:B0-----:R-:W-:-:S05]  /*1180*/  I2FP.F32.U32 R6, R4 ;  /* 0x0000000400067245 */ /* 0x001fca0000201000 */
[----:B------:R0:W-:Y:S01]  /*1190*/  STL [R9], R6 ;  /* 0x0000000609007387 */ /* 0x0001e20000100800 */
[----:B--2---:R-:W-:Y:S02]  /*11a0*/  IMAD R2, R7, 0x4, R2 ;  /* 0x0000000407027824 */ /* 0x004fe400078e0202 */
[----:B0-----:R-:W-:-:S03]  /*11b0*/  VIADD R9, R9, 0x4 ;  /* 0x0000000409097836 */ /* 0x001fc60000000000 */
[----:B------:R-:W-:Y:S05]  /*11c0*/  @P1 BRA `(.L_x_26) ;  /* 0xfffffffc00481947 */ /* 0x000fea000383ffff */
.L_x_3:
[----:B------:R-:W0:Y:S01]  /*11d0*/  LDCU UR4, c[0x0][0x380] ;  /* 0x00007000ff0477ac */ /* 0x000e220008000800 */
[----:B------:R-:W2:Y:S01]  /*11e0*/  S2UR UR5, SR_CgaCtaId ;  /* 0x00000000000579c3 */ /* 0x000ea20000008800 */
[----:B------:R-:W-:Y:S01]  /*11f0*/  BSSY.RECONVERGENT B0, `(.L_x_27) ;  /* 0x0000029000007945 */ /* 0x000fe20003800200 */
[----:B0-----:R-:W-:Y:S01]  /*1200*/  IMAD.U32 R2, RZ, RZ, UR4 ;  /* 0x00000004ff027e24 */ /* 0x001fe2000f8e00ff */
[----:B------:R-:W-:-:S04]  /*1210*/  UMOV UR4, 0x400 ;  /* 0x0000040000047882 */ /* 0x000fc80000000000 */
[----:B------:R-:W-:Y:S01]  /*1220*/  SHF.R.U32.HI R4, RZ, 0x5, R2 ;  /* 0x00000005ff047819 */ /* 0x000fe20000011602 */
[----:B--2---:R-:W-:-:S03]  /*1230*/  ULEA UR36, UR5, UR4, 0x18 ;  /* 0x0000000405247291 */ /* 0x004fc6000f8ec0ff */
[----:B------:R-:W-:-:S03]  /*1240*/  ISETP.GE.U32.AND P0, PT, R17, R4, PT ;  /* 0x000000041100720c */ /* 0x000fc60003f06070 */
[----:B------:R-:W-:-:S10]  /*1250*/  LEA R3, R17, UR36, 0x2 ;  /* 0x0000002411037c11 */ /* 0x000fd4000f8e10ff */
[----:B------:R-:W-:-:S05]  /*1260*/  @!P0 LEA R4, R17, UR36, 0x7 ;  /* 0x0000002411048c11 */ /* 0x000fca000f8e38ff */
[----:B------:R-:W0:Y:S01]  /*1270*/  @!P0 LDS R5, [R4+0x7c] ;  /* 0x00007c0004058984 */ /* 0x000e220000000800 */
[----:B------:R-:W-:-:S05]  /*1280*/  @!P0 IMAD R6, R17, -0x7c, R4 ;  /* 0xffffff8411068824 */ /* 0x000fca00078e0204 */
[----:B0-----:R0:W-:Y:S01]  /*1290*/  @!P0 STS [R6], R5 ;  /* 0x0000000506008388 */ /* 0x0011e20000000800 */
[----:B------:R-:W-:Y:S01]  /*12a0*/  BAR.SYNC.DEFER_BLOCKING 0x0 ;  /* 0x0000000000007b1d */ /* 0x000fe20000010000 */
[----:B------:R-:W-:-:S13]  /*12b0*/  LOP3.LUT P0, R7, R17, 0x1f, RZ, 0xc0, !PT ;  /* 0x0000001f11077812 */ /* 0x000fda000780c0ff */
[----:B0-----:R-:W-:Y:S05]  /*12c0*/  @!P0 BRA `(.L_x_28) ;  /* 0x00000000006c8947 */ /* 0x001fea0003800000 */
[----:B------:R-:W-:Y:S01]  /*12d0*/  LDS R4, [R3+-0x4] ;  /* 0xfffffc0003047984 */ /* 0x000fe20000000800 */
[----:B------:R-:W-:-:S03]  /*12e0*/  ISETP.NE.AND P0, PT, R7, 0x1, PT ;  /* 0x000000010700780c */ /* 0x000fc60003f05270 */
        /* <DEDUP_REMOVED lines=25> */
.L_x_28:
[----:B------:R-:W-:Y:S05]  /*1480*/  BSYNC.RECONVERGENT B0 ;  /* 0x0000000000007941 */ /* 0x000fea0003800200 */
.L_x_27:
[----:B0-23--:R-:W0:Y:S01]  /*1490*/  LDS R4, [R3] ;  /* 0x0000000003047984 */ /* 0x00de220000000800 */
[----:B------:R-:W-:Y:S01]  /*14a0*/  BAR.SYNC.DEFER_BLOCKING 0x0 ;  /* 0x0000000000007b1d */ /* 0x000fe20000010000 */
[----:B------:R-:W-:Y:S02]  /*14b0*/  ISETP.NE.AND P0, PT, R7, 0x1f, PT ;  /* 0x0000001f0700780c */ /* 0x000fe40003f05270 */
[----:B------:R-:W-:-:S03]  /*14c0*/  SHF.R.U32.HI R5, RZ, 0x3, R17 ;  /* 0x00000003ff057819 */ /* 0x000fc60000011611 */
[----:B------:R-:W-:Y:S01]  /*14d0*/  BSSY.RECONVERGENT B0, `(.L_x_29) ;  /* 0x0000029000007945 */ /* 0x000fe20003800200 */
[----:B------:R-:W-:-:S07]  /*14e0*/  LOP3.LUT R6, R5, 0x7c, RZ, 0xc0, !PT ;  /* 0x0000007c05067812 */ /* 0x000fce00078ec0ff */
[----:B------:R-:W2:Y:S01]  /*14f0*/  @!P0 LDS R7, [R3] ;  /* 0x0000000003078984 */ /* 0x000ea20000000800 */
[----:B0-----:R-:W-:Y:S01]  /*1500*/  I2FP.F32.U32 R5, R4 ;  /* 0x0000000400057245 */ /* 0x001fe20000201000 */
[----:B------:R-:W-:Y:S02]  /*1510*/  VIADD R4, R6, UR36 ;  /* 0x0000002406047c36 */ /* 0x000fe40008000000 */
[----:B--2---:R0:W-:Y:S01]  /*1520*/  @!P0 STS [R6+UR36], R7 ;  /* 0x0000000706008988 */ /* 0x0041e20008000824 */
[----:B------:R-:W-:Y:S01]  /*1530*/  BAR.SYNC.DEFER_BLOCKING 0x0 ;  /* 0x0000000000007b1d */ /* 0x000fe20000010000 */
[----:B------:R-:W-:-:S13]  /*1540*/  ISETP.GT.U32.AND P0, PT, R17, 0x1f, PT ;  /* 0x0000001f1100780c */ /* 0x000fda0003f04070 */
[----:B0-----:R-:W-:Y:S05]  /*1550*/  @P0 BRA `(.L_x_30) ;  /* 0x0000000000800947 */ /* 0x001fea0003800000 */
[----:B------:R-:W-:Y:S01]  /*1560*/  ISETP.NE.AND P0, PT, R17, RZ, PT ;  /* 0x000000ff1100720c */ /* 0x000fe20003f05270 */
[----:B------:R-:W-:-:S12]  /*1570*/  BSSY.RECONVERGENT B1, `(.L_x_31) ;  /* 0x000001d000017945 */ /* 0x000fd80003800200 */
[----:B------:R-:W-:Y:S05]  /*1580*/  @!P0 BRA `(.L_x_32) ;  /* 0x00000000006c8947 */ /* 0x000fea0003800000 */
[----:B------:R-:W-:Y:S01]  /*1590*/  LDS R7, [R3+-0x4] ;  /* 0xfffffc0003077984 */ /* 0x000fe20000000800 */
[----:B------:R-:W-:-:S03]  /*15a0*/  ISETP.NE.AND P0, PT, R17, 0x1, PT ;  /* 0x000000011100780c */ /* 0x000fc60003f05270 */
[----:B----4-:R-:W0:Y:S02]  /*15b0*/  LDS R8, [R3] ;  /* 0x0000000003087984 */ /* 0x010e240000000800 */
        /* <DEDUP_REMOVED lines=24> */
.L_x_32:
[----:B------:R-:W-:Y:S05]  /*1740*/  BSYNC.RECONVERGENT B1 ;  /* 0x0000000000017941 */ /* 0x000fea0003800200 */
.L_x_31:
[----:B------:R0:W0:Y:S02]  /*1750*/  LDS R7, [R3] ;  /* 0x0000000003077984 */ /* 0x0000240000000800 */
.L_x_30:
[----:B------:R-:W-:Y:S05]  /*1760*/  BSYNC.RECONVERGENT B0 ;  /* 0x0000000000007941 */ /* 0x000fea0003800200 */
.L_x_29:
[----:B------:R-:W-:Y:S01]  /*1770*/  BAR.SYNC.DEFER_BLOCKING 0x0 ;  /* 0x0000000000007b1d */ /* 0x000fe20000010000 */
[----:B------:R-:W-:-:S13]  /*1780*/  ISETP.GE.U32.AND P0, PT, R17, 0x20, PT ;  /* 0x000000201100780c */ /* 0x000fda0003f06070 */
[----:B------:R-:W0:Y:S02]  /*1790*/  @P0 LDS R6, [R6+UR36+-0x4] ;  /* 0xfffffc2406060984 */ /* 0x000e240008000800 */
[----:B0-234-:R-:W-:-:S05]  /*17a0*/  @P0 I2FP.F32.U32 R8, R6 ;  /* 0x0000000600080245 */ /* 0x01dfca0000201000 */
[----:B------:R-:W-:Y:S01]  /*17b0*/  @P0 FADD R5, R5, R8 ;  /* 0x0000000805050221 */ /* 0x000fe20000000000 */
[----:B------:R-:W-:Y:S01]  /*17c0*/  BAR.SYNC.DEFER_BLOCKING 0x0 ;  /* 0x0000000000007b1d */ /* 0x000fe20000010000 */
[----:B------:R-:W-:-:S05]  /*17d0*/  ISETP.GE.U32.AND P0, PT, R17, R2, PT ;  /* 0x000000021100720c */ /* 0x000fca0003f06070 */
[----:B------:R-:W0:Y:S02]  /*17e0*/  F2I.U32.TRUNC.NTZ R8, R5 ;  /* 0x0000000500087305 */ /* 0x000e24000020f000 */
[----:B0-----:R0:W-:Y:S01]  /*17f0*/  STS [R3], R8 ;  /* 0x0000000803007388 */ /* 0x0011e20000000800 */
[----:B------:R-:W-:Y:S08]  /*1800*/  BAR.SYNC.DEFER_BLOCKING 0x0 ;  /* 0x0000000000007b1d */ /* 0x000ff00000010000 */
[----:B------:R-:W-:Y:S06]  /*1810*/  BAR.SYNC.DEFER_BLOCKING 0x0 ;  /* 0x0000000000007b1d */ /* 0x000fec0000010000 */
[----:B0-----:R-:W-:Y:S05]  /*1820*/  @P0 BRA `(.L_x_33) ;  /* 0x0000000000500947 */ /* 0x001fea0003800000 */
[----:B------:R-:W0:Y:S01]  /*1830*/  LDC R3, c[0x0][0x360] ;  /* 0x0000d800ff037b82 */ /* 0x000e220000000800 */
[----:B------:R-:W-:Y:S02]  /*1840*/  IMAD.MOV.U32 R6, RZ, RZ, RZ ;  /* 0x000000ffff067224 */ /* 0x000fe400078e00ff */
[----:B------:R-:W-:-:S05]  /*1850*/  IMAD.MOV.U32 R5, RZ, RZ, R17 ;  /* 0x000000ffff057224 */ /* 0x000fca00078e0011 */
[----:B------:R-:W2:Y:S01]  /*1860*/  LDC R10, c[0x0][0x380] ;  /* 0x0000e000ff0a7b82 */ /* 0x000ea20000000800 */
[----:B0-----:R-:W-:-:S07]  /*1870*/  SHF.R.U32.HI R3, RZ, 0x5, R3 ;  /* 0x00000005ff037819 */ /* 0x001fce0000011603 */
.L_x_34:
[----:B------:R-:W-:-:S13]  /*1880*/  ISETP.GE.AND P0, PT, R5, 0x20, PT ;  /* 0x000000200500780c */ /* 0x000fda0003f06270 */
[----:B------:R-:W-:-:S05]  /*1890*/  @P0 IMAD R8, R6, 0x4, R1 ;  /* 0x0000000406080824 */ /* 0x000fca00078e0201 */
[----:B------:R-:W3:Y:S01]  /*18a0*/  @P0 LDL R9, [R8] ;  /* 0x0000000008090983 */ /* 0x000ee20000100800 */
[----:B------:R-:W-:Y:S01]  /*18b0*/  @P0 IMAD R7, R3, R6, RZ ;  /* 0x0000000603070224 */ /* 0x000fe200078e02ff */
[----:B------:R-:W-:Y:S05]  /*18c0*/  YIELD ;  /* 0x0000000000007946 */ /* 0x000fea0003800000 */
[----:B------:R-:W-:Y:S02]  /*18d0*/  @P0 IMAD R7, R7, 0x4, R4 ;  /* 0x0000000407070824 */ /* 0x000fe400078e0204 */
[----:B------:R-:W-:Y:S02]  /*18e0*/  VIADD R5, R5, UR37 ;  /* 0x0000002505057c36 */ /* 0x000fe40008000000 */
[----:B------:R-:W-:-:S02]  /*18f0*/  VIADD R6, R6, 0x1 ;  /* 0x0000000106067836 */ /* 0x000fc40000000000 */
[----:B------:R-:W0:Y:S02]  /*1900*/  @P0 LDS R7, [R7+-0x4] ;  /* 0xfffffc0007070984 */ /* 0x000e240000000800 */
[----:B0-----:R-:W-:-:S05]  /*1910*/  @P0 I2FP.F32.U32 R2, R7 ;  /* 0x0000000700020245 */ /* 0x001fca0000201000 */
[----:B---3--:R-:W-:Y:S01]  /*1920*/  @P0 FADD R9, R2, R9 ;  /* 0x0000000902090221 */ /* 0x008fe20000000000 */
[----:B--2---:R-:W-:-:S04]  /*1930*/  IMAD.MOV.U32 R2, RZ, RZ, R10 ;  /* 0x000000ffff027224 */ /* 0x004fc800078e000a */
[----:B------:R0:W-:Y:S01]  /*1940*/  @P0 STL [R8], R9 ;  /* 0x0000000908000387 */ /* 0x0001e20000100800 */
[----:B------:R-:W-:-:S13]  /*1950*/  ISETP.GE.U32.AND P0, PT, R5, R2, PT ;  /* 0x000000020500720c */ /* 0x000fda0003f06070 */
[----:B0-----:R-:W-:Y:S05]  /*1960*/  @!P0 BRA `(.L_x_34) ;  /* 0xfffffffc00c48947 */ /* 0x001fea000383ffff */
.L_x_33:
[----:B------:R-:W-:Y:S01]  /*1970*/  ISETP.GE.U32.AND P0, PT, R17, R2, PT ;  /* 0x000000021100720c */ /* 0x000fe20003f06070 */
[----:B------:R-:W-:Y:S05]  /*1980*/  WARPSYNC.ALL ;  /* 0x0000000000007948 */ /* 0x000fea0003800000 */
[----:B------:R-:W-:Y:S06]  /*1990*/  BAR.SYNC.DEFER_BLOCKING 0x0 ;  /* 0x0000000000007b1d */ /* 0x000fec0000010000 */
[----:B------:R-:W-:Y:S04]  /*19a0*/  BSSY.RECONVERGENT B0, `(.L_x_35) ;  /* 0x000000d000007945 */ /* 0x000fe80003800200 */
[----:B------:R-:W-:Y:S05]  /*19b0*/  @P0 BRA `(.L_x_36) ;  /* 0x00000000002c0947 */ /* 0x000fea0003800000 */
[----:B------:R-:W-:Y:S02]  /*19c0*/  IMAD.MOV.U32 R4, RZ, RZ, RZ ;  /* 0x000000ffff047224 */ /* 0x000fe400078e00ff */
[----:B------:R-:W-:-:S07]  /*19d0*/  IMAD.MOV.U32 R3, RZ, RZ, R17 ;  /* 0x000000ffff037224 */ /* 0x000fce00078e0011 */
.L_x_37:
[----:B------:R-:W-:-:S06]  /*19e0*/  IMAD R5, R4, 0x4, R1 ;  /* 0x0000000404057824 */ /* 0x000fcc00078e0201 */
[----:B------:R-:W2:Y:S01]  /*19f0*/  LDL R5, [R5] ;  /* 0x0000000005057983 */ /* 0x000ea20000100800 */
[C---:B0-----:R-:W-:Y:S01]  /*1a00*/  LEA R7, R3.reuse, UR36, 0x2 ;  /* 0x0000002403077c11 */ /* 0x041fe2000f8e10ff */
[----:B------:R-:W-:Y:S02]  /*1a10*/  VIADD R3, R3, UR37 ;  /* 0x0000002503037c36 */ /* 0x000fe40008000000 */
[----:B------:R-:W-:-:S03]  /*1a20*/  VIADD R4, R4, 0x1 ;  /* 0x0000000104047836 */ /* 0x000fc60000000000 */
[----:B------:R-:W-:Y:S01]  /*1a30*/  ISETP.GE.U32.AND P0, PT, R3, R2, PT ;  /* 0x000000020300720c */ /* 0x000fe20003f06070 */
[----:B--2---:R-:W0:Y:S02]  /*1a40*/  F2I.U32.TRUNC.NTZ R6, R5 ;  /* 0x0000000500067305 */ /* 0x004e24000020f000 */
[----:B0-----:R0:W-:Y:S10]  /*1a50*/  STS [R7], R6 ;  /* 0x0000000607007388 */ /* 0x0011f40000000800 */
[----:B------:R-:W-:Y:S05]  /*1a60*/  @!P0 BRA `(.L_x_37) ;  /* 0xfffffffc00dc8947 */ /* 0x000fea000383ffff */
.L_x_36:
[----:B------:R-:W-:Y:S05]  /*1a70*/  BSYNC.RECONVERGENT B0 ;  /* 0x0000000000007941 */ /* 0x000fea0003800200 */
.L_x_35:
[----:B------:R-:W-:Y:S01]  /*1a80*/  BAR.SYNC.DEFER_BLOCKING 0x0 ;  /* 0x0000000000007b1d */ /* 0x000fe20000010000 */
[----:B------:R-:W-:-:S13]  /*1a90*/  ISETP.GE.U32.AND P0, PT, R17, R2, PT ;  /* 0x000000021100720c */ /* 0x000fda0003f06070 */
[----:B------:R-:W-:Y:S05]  /*1aa0*/  @P0 EXIT ;  /* 0x000000000000094d */ /* 0x000fea0003800000 */
[----:B-1----:R-:W-:Y:S01]  /*1ab0*/  IADD3 R18, P0, P1, R1, 0x10, R0 ;  /* 0x0000001001127810 */ /* 0x002fe2000791e000 */
[----:B------:R-:W1:Y:S03]  /*1ac0*/  LDCU UR38, c[0x0][0x380] ;  /* 0x00007000ff2677ac */ /* 0x000e660008000800 */
[----:B------:R-:W-:-:S09]  /*1ad0*/  IADD3.X R19, PT, PT, RZ, UR6, RZ, P0, P1 ;  /* 0x00000006ff137c10 */ /* 0x000fd200087e24ff */
.L_x_40:
[----:B------:R-:W-:Y:S01]  /*1ae0*/  LEA R8, R17, UR36, 0x2 ;  /* 0x0000002411087c11 */ /* 0x000fe2000f8e10ff */
[----:B------:R-:W-:Y:S05]  /*1af0*/  BSSY.RECONVERGENT B6, `(.L_x_38) ;  /* 0x0000010000067945 */ /* 0x000fea0003800200 */
[----:B------:R-:W2:Y:S02]  /*1b00*/  LDS R8, [R8] ;  /* 0x0000000008087984 */ /* 0x000ea40000000800 */
[----:B--2---:R-:W-:-:S13]  /*1b10*/  ISETP.NE.AND P0, PT, R8, R17, PT ;  /* 0x000000110800720c */ /* 0x004fda0003f05270 */
[----:B------:R-:W-:Y:S05]  /*1b20*/  @!P0 BRA `(.L_x_39) ;  /* 0x0000000000308947 */ /* 0x000fea0003800000 */
[----:B------:R-:W2:Y:S01]  /*1b30*/  LDC R16, c[0x0][0x380] ;  /* 0x0000e000ff107b82 */ /* 0x000ea20000000800 */
[----:B------:R-:W-:Y:S01]  /*1b40*/  MOV R0, 0x0 ;  /* 0x0000000000007802 */ /* 0x000fe20000000f00 */
[----:B------:R3:W-:Y:S01]  /*1b50*/  STL [R1+0x18], R8 ;  /* 0x0000180801007387 */ /* 0x0007e20000100800 */
[----:B------:R-:W4:Y:S01]  /*1b60*/  LDCU.64 UR4, c[0x4][0x10] ;  /* 0x01000200ff0477ac */ /* 0x000f220008000a00 */
[----:B0-----:R-:W-:Y:S02]  /*1b70*/  IMAD.MOV.U32 R6, RZ, RZ, R18 ;  /* 0x000000ffff067224 */ /* 0x001fe400078e0012 */
[----:B------:R-:W-:Y:S02]  /*1b80*/  IMAD.MOV.U32 R7, RZ, RZ, R19 ;  /* 0x000000ffff077224 */ /* 0x000fe400078e0013 */
[----:B------:R3:W0:Y:S01]  /*1b90*/  LDC.64 R2, c[0x4][R0] ;  /* 0x0100000000027b82 */ /* 0x0006220000000a00 */
[----:B----4-:R-:W-:Y:S02]  /*1ba0*/  IMAD.U32 R4, RZ, RZ, UR4 ;  /* 0x00000004ff047e24 */ /* 0x010fe4000f8e00ff */
[----:B------:R-:W-:Y:S01]  /*1bb0*/  IMAD.U32 R5, RZ, RZ, UR5 ;  /* 0x00000005ff057e24 */ /* 0x000fe2000f8e00ff */
[----:B--2---:R3:W-:Y:S06]  /*1bc0*/  STL.64 [R1+0x10], R16 ;  /* 0x0000101001007387 */ /* 0x0047ec0000100a00 */
[----:B------:R-:W-:-:S07]  /*1bd0*/  LEPC R20, `(.L_x_39) ;  /* 0x000000001014794e */ /* 0x000fce0000000000 */
[----:B01-3--:R-:W-:Y:S05]  /*1be0*/  CALL.ABS.NOINC R2 ;  /* 0x0000000002007343 */ /* 0x00bfea0003c00000 */
.L_x_39:
[----:B-1----:R-:W-:Y:S05]  /*1bf0*/  BSYNC.RECONVERGENT B6 ;  /* 0x0000000000067941 */ /* 0x002fea0003800200 */
.L_x_38:
[----:B------:R-:W-:-:S05]  /*1c00*/  VIADD R17, R17, UR37 ;  /* 0x0000002511117c36 */ /* 0x000fca0008000000 */
[----:B------:R-:W-:-:S13]  /*1c10*/  ISETP.GE.U32.AND P0, PT, R17, UR38, PT ;  /* 0x0000002611007c0c */ /* 0x000fda000bf06070 */
[----:B------:R-:W-:Y:S05]  /*1c20*/  @!P0 BRA `(.L_x_40) ;  /* 0xfffffffc00ac8947 */ /* 0x000fea000383ffff */
[----:B------:R-:W-:Y:S05]  /*1c30*/  EXIT ;  /* 0x000000000000794d */ /* 0x000fea0003800000 */
.L_x_41:
[----:B------:R-:W-:-:S00]  /*1c40*/  BRA `(.L_x_41) ;  /* 0xfffffffc00fc7947 */ /* 0x000fc0000383ffff */
[----:B------:R-:W-:-:S00]  /*1c50*/  NOP ;  /* 0x0000000000007918 */ /* 0x000fc00000000000 */
        /* <DEDUP_REMOVED lines=10> */
.L_x_58:


//--------------------- .text._ZN3pqt13sortTestLargeEj --------------------------
	.section	.text._ZN3pqt13sortTestLargeEj,"ax",@progbits
	.align	128
        .global         _ZN3pqt13sortTestLargeEj
        .type           _ZN3pqt13sortTestLargeEj,@function
        .size           _ZN3pqt13sortTestLargeEj,(.L_x_59 - _ZN3pqt13sortTestLargeEj)
        .other          _ZN3pqt13sortTestLargeEj,@"STO_CUDA_ENTRY STV_DEFAULT"
_ZN3pqt13sortTestLargeEj:
.text._ZN3pqt13sortTestLargeEj:
[----:B------:R-:W0:Y:S01]  /*0000*/  LDC R1, c[0x0][0x37c] ;  /* 0x0000df00ff017b82 */ /* 0x000e220000000800 */
[----:B------:R-:W1:Y:S01]  /*0010*/  S2R R17, SR_TID.X ;  /* 0x0000000000117919 */ /* 0x000e620000002100 */
[----:B------:R-:W2:Y:S06]  /*0020*/  LDCU UR9, c[0x0][0x380] ;  /* 0x00007000ff0977ac */ /* 0x000eac0008000800 */
[----:B------:R-:W3:Y:S01]  /*0030*/  S2UR UR5, SR_CgaCtaId ;  /* 0x00000000000579c3 */ /* 0x000ee20000008800 */
[----:B0-----:R-:W-:Y:S01]  /*0040*/  VIADD R1, R1, 0xffffffe8 ;  /* 0xffffffe801017836 */ /* 0x001fe20000000000 */
[----:B------:R-:W-:Y:S01]  /*0050*/  BSSY.RECONVERGENT B0, `(.L_x_42) ;  /* 0x0000014000007945 */ /* 0x000fe20003800200 */
[----:B------:R-:W0:Y:S01]  /*0060*/  LDCU UR6, c[0x0][0x2f8] ;  /* 0x00005f00ff0677ac */ /* 0x000e220008000800 */
[----:B------:R-:W-:Y:S01]  /*0070*/  UMOV UR4, 0x400 ;  /* 0x0000040000047882 */ /* 0x000fe20000000000 */
[----:B------:R-:W4:Y:S01]  /*0080*/  LDCU UR8, c[0x0][0x2fc] ;  /* 0x00005f80ff0877ac */ /* 0x000f220008000800 */
[----:B0-----:R-:W-:Y:S01]  /*0090*/  IADD3 R18, P1, PT, R1, UR6, RZ ;  /* 0x0000000601127c10 */ /* 0x001fe2000ff3e0ff */
[----:B---3--:R-:W-:-:S04]  /*00a0*/  ULEA UR4, UR5, UR4, 0x18 ;  /* 0x0000000405047291 */ /* 0x008fc8000f8ec0ff */
[----:B--2---:R-:W-:Y:S02]  /*00b0*/  ULEA UR36, UR9, UR4, 0x2 ;  /* 0x0000000409247291 */ /* 0x004fe4000f8e10ff */
[----:B-1----:R-:W-:-:S13]  /*00c0*/  ISETP.GE.U32.AND P0, PT, R17, UR9, PT ;  /* 0x0000000911007c0c */ /* 0x002fda000bf06070 */
[----:B----4-:R-:W-:Y:S05]  /*00d0*/  @P0 BRA `(.L_x_43) ;  /* 0x00000000002c0947 */ /* 0x010fea0003800000 */
[----:B------:R-:W0:Y:S01]  /*00e0*/  LDC R7, c[0x0][0x360] ;  /* 0x0000d800ff077b82 */ /* 0x000e220000000800 */
[----:B------:R-:W-:-:S07]  /*00f0*/  IMAD.MOV.U32 R0, RZ, RZ, R17 ;  /* 0x000000ffff007224 */ /* 0x000fce00078e0011 */
.L_x_44:
[C---:B------:R-:W-:Y:S02]  /*0100*/  IADD3 R2, PT, PT, -R0.reuse, UR9, RZ ;  /* 0x0000000900027c10 */ /* 0x040fe4000fffe1ff */
[C---:B------:R-:W-:Y:S02]  /*0110*/  LEA R3, R0.reuse, UR4, 0x2 ;  /* 0x0000000400037c11 */ /* 0x040fe4000f8e10ff */
[----:B------:R-:W-:Y:S02]  /*0120*/  I2FP.F32.U32 R2, R2 ;  /* 0x0000000200027245 */ /* 0x000fe40000201000 */
[----:B------:R-:W-:-:S03]  /*0130*/  LEA R5, R0, UR36, 0x2 ;  /* 0x0000002400057c11 */ /* 0x000fc6000f8e10ff */
[----:B------:R-:W-:Y:S04]  /*0140*/  STS [R3], R2 ;  /* 0x0000000203007388 */ /* 0x000fe80000000800 */
[----:B------:R0:W-:Y:S02]  /*0150*/  STS [R5], R0 ;  /* 0x0000000005007388 */ /* 0x0001e40000000800 */
[----:B0-----:R-:W-:-:S05]  /*0160*/  IMAD.IADD R0, R7, 0x1, R0 ;  /* 0x0000000107007824 */ /* 0x001fca00078e0200 */
[----:B------:R-:W-:-:S13]  /*0170*/  ISETP.GE.U32.AND P0, PT, R0, UR9, PT ;  /* 0x0000000900007c0c */ /* 0x000fda000bf06070 */
[----:B------:R-:W-:Y:S05]  /*0180*/  @!P0 BRA `(.L_x_44) ;  /* 0xfffffffc00dc8947 */ /* 0x000fea000383ffff */
.L_x_43:
[----:B------:R-:W-:Y:S05]  /*0190*/  BSYNC.RECONVERGENT B0 ;  /* 0x0000000000007941 */ /* 0x000fea0003800200 */
.L_x_42:
[----:B------:R-:W-:Y:S01]  /*01a0*/  BAR.SYNC.DEFER_BLOCKING 0x0 ;  /* 0x0000000000007b1d */ /* 0x000fe20000010000 */
[----:B------:R-:W-:-:S09]  /*01b0*/  UISETP.GE.U32.AND UP0, UPT, UR9, 0x2, UPT ;  /* 0x000000020900788c */ /* 0x000fd2000bf06070 */
[----:B------:R-:W-:Y:S05]  /*01c0*/  BRA.U !UP0, `(.L_x_45) ;  /* 0x0000000508207547 */ /* 0x000fea000b800000 */
[----:B------:R-:W0:Y:S01]  /*01d0*/  LDC R11, c[0x0][0x360] ;  /* 0x0000d800ff0b7b82 */ /* 0x000e220000000800 */
[----:B------:R-:W-:Y:S01]  /*01e0*/  LEA R10, R17, UR4, 0x2 ;  /* 0x00000004110a7c11 */ /* 0x000fe2000f8e10ff */
[----:B------:R-:W-:-:S06]  /*01f0*/  UMOV UR7, 0x2 ;  /* 0x0000000200077882 */ /* 0x000fcc0000000000 */
.L_x_53:
[----:B------:R-:W-:-:S04]  /*0200*/  USHF.R.S32.HI UR5, URZ, 0x1, UR7 ;  /* 0x00000001ff057899 */ /* 0x000fc80008011407 */
[----:B------:R-:W-:-:S09]  /*0210*/  UISETP.GE.AND UP0, UPT, UR5, 0x1, UPT ;  /* 0x000000010500788c */ /* 0x000fd2000bf06270 */
[----:B-1-3--:R-:W-:Y:S05]  /*0220*/  BRA.U !UP0, `(.L_x_46) ;  /* 0x0000000108f87547 */ /* 0x00afea000b800000 */
.L_x_52:
[----:B-1----:R-:W1:Y:S02]  /*0230*/  LDCU UR6, c[0x0][0x380] ;  /* 0x00007000ff0677ac */ /* 0x002e640008000800 */
[----:B-1----:R-:W-:-:S13]  /*0240*/  ISETP.GE.U32.AND P0, PT, R17, UR6, PT ;  /* 0x0000000611007c0c */ /* 0x002fda000bf06070 */
[----:B---3--:R-:W-:Y:S05]  /*0250*/  @P0 BRA `(.L_x_47) ;  /* 0x0000000000d40947 */ /* 0x008fea0003800000 */
[----:B------:R-:W1:Y:S01]  /*0260*/  LDC R13, c[0x0][0x380] ;  /* 0x0000e000ff0d7b82 */ /* 0x000e620000000800 */
[----:B------:R-:W-:Y:S02]  /*0270*/  IMAD.MOV.U32 R0, RZ, RZ, R10 ;  /* 0x000000ffff007224 */ /* 0x000fe400078e000a */
[----:B------:R-:W-:-:S07]  /*0280*/  IMAD.MOV.U32 R2, RZ, RZ, R17 ;  /* 0x000000ffff027224 */ /* 0x000fce00078e0011 */
.L_x_51:
[----:B-1-3--:R-:W-:Y:S01]  /*0290*/  LOP3.LUT R7, R2, UR5, RZ, 0x3c, !PT ;  /* 0x0000000502077c12 */ /* 0x00afe2000f8e3cff */
[----:B------:R-:W-:Y:S05]  /*02a0*/  YIELD ;  /* 0x0000000000007946 */ /* 0x000fea0003800000 */
[C---:B-1----:R-:W-:Y:S01]  /*02b0*/  ISETP.GE.U32.AND P0, PT, R7.reuse, R13, PT ;  /* 0x0000000d0700720c */ /* 0x042fe20003f06070 */
[----:B------:R-:W-:Y:S03]  /*02c0*/  BSSY.RECONVERGENT B0, `(.L_x_48) ;  /* 0x000002a000007945 */ /* 0x000fe60003800200 */
[----:B------:R-:W-:-:S13]  /*02d0*/  ISETP.LE.OR P0, PT, R7, R2, P0 ;  /* 0x000000020700720c */ /* 0x000fda0000703670 */
[----:B------:R-:W-:Y:S05]  /*02e0*/  @P0 BRA `(.L_x_49) ;  /* 0x00000000009c0947 */ /* 0x000fea0003800000 */
[----:B------:R-:W-:-:S13]  /*02f0*/  LOP3.LUT P0, RZ, R2, UR7, RZ, 0xc0, !PT ;  /* 0x0000000702ff7c12 */ /* 0x000fda000f80c0ff */
[----:B------:R-:W-:Y:S05]  /*0300*/  @P0 BRA `(.L_x_50) ;  /* 0x00000000004c0947 */ /* 0x000fea0003800000 */
[----:B------:R-:W-:Y:S01]  /*0310*/  LEA R12, R7, UR4, 0x2 ;  /* 0x00000004070c7c11 */ /* 0x000fe2000f8e10ff */
[----:B------:R-:W-:Y:S04]  /*0320*/  LDS R3, [R0] ;  /* 0x0000000000037984 */ /* 0x000fe80000000800 */
[----:B------:R-:W1:Y:S02]  /*0330*/  LDS R4, [R12] ;  /* 0x000000000c047984 */ /* 0x000e640000000800 */
[----:B-1----:R-:W-:-:S13]  /*0340*/  FSETP.GT.AND P0, PT, R3, R4, PT ;  /* 0x000000040300720b */ /* 0x002fda0003f04000 */
[----:B------:R-:W-:Y:S05]  /*0350*/  @!P0 BRA `(.L_x_49) ;  /* 0x0000000000808947 */ /* 0x000fea0003800000 */
[----:B------:R-:W-:Y:S01]  /*0360*/  LDS R3, [R0] ;  /* 0x0000000000037984 */ /* 0x000fe20000000800 */
[----:B------:R-:W-:Y:S01]  /*0370*/  IMAD R4, R13, 0x4, R0 ;  /* 0x000000040d047824 */ /* 0x000fe200078e0200 */
[----:B------:R-:W-:Y:S01]  /*0380*/  LEA R6, R7, UR36, 0x2 ;  /* 0x0000002407067c11 */ /* 0x000fe2000f8e10ff */
[----:B------:R-:W1:Y:S01]  /*0390*/  LDCU UR6, c[0x0][0x2f8] ;  /* 0x00005f00ff0677ac */ /* 0x000e620008000800 */
[----:B------:R-:W2:Y:S01]  /*03a0*/  LDS R5, [R12] ;  /* 0x000000000c057984 */ /* 0x000ea20000000800 */
[----:B-1----:R-:W-:-:S03]  /*03b0*/  VIADD R8, R18, -UR6 ;  /* 0x8000000612087c36 */ /* 0x002fc60008000000 */
[----:B--2---:R-:W-:Y:S04]  /*03c0*/  STS [R0], R5 ;  /* 0x0000000500007388 */ /* 0x004fe80000000800 */
[----:B------:R-:W-:Y:S04]  /*03d0*/  STS [R12], R3 ;  /* 0x000000030c007388 */ /* 0x000fe80000000800 */
[----:B------:R-:W1:Y:S04]  /*03e0*/  LDS R7, [R4] ;  /* 0x0000000004077984 */ /* 0x000e680000000800 */
[----:B------:R-:W2:Y:S04]  /*03f0*/  LDS R9, [R6] ;  /* 0x0000000006097984 */ /* 0x000ea80000000800 */
[----:B-1----:R1:W-:Y:S04]  /*0400*/  STL [R8], R7 ;  /* 0x0000000708007387 */ /* 0x0023e80000100800 */
[----:B--2---:R1:W-:Y:S04]  /*0410*/  STS [R4], R9 ;  /* 0x0000000904007388 */ /* 0x0043e80000000800 */
[----:B------:R1:W-:Y:S01]  /*0420*/  STS [R6], R7 ;  /* 0x0000000706007388 */ /* 0x0003e20000000800 */
[----:B------:R-:W-:Y:S05]  /*0430*/  BRA `(.L_x_49) ;  /* 0x0000000000487947 */ /* 0x000fea0003800000 */
.L_x_50:
[----:B------:R-:W-:Y:S01]  /*0440*/  LEA R8, R7, UR4, 0x2 ;  /* 0x0000000407087c11 */ /* 0x000fe2000f8e10ff */
[----:B------:R-:W-:Y:S04]  /*0450*/  LDS R3, [R0] ;  /* 0x0000000000037984 */ /* 0x000fe80000000800 */
[----:B------:R-:W1:Y:S02]  /*0460*/  LDS R4, [R8] ;  /* 0x0000000008047984 */ /* 0x000e640000000800 */
[----:B-1----:R-:W-:-:S13]  /*0470*/  FSETP.GEU.AND P0, PT, R3, R4, PT ;  /* 0x000000040300720b */ /* 0x002fda0003f0e000 */
[----:B------:R-:W-:Y:S05]  /*0480*/  @P0 BRA `(.L_x_49) ;  /* 0x0000000000340947 */ /* 0x000fea0003800000 */
        /* <DEDUP_REMOVED lines=12> */
[----:B------:R3:W-:Y:S02]  /*0550*/  STS [R15], R4 ;  /* 0x000000040f007388 */ /* 0x0007e40000000800 */
.L_x_49:
[----:B------:R-:W-:Y:S05]  /*0560*/  BSYNC.RECONVERGENT B0 ;  /* 0x0000000000007941 */ /* 0x000fea0003800200 */
.L_x_48:
[C---:B0-----:R-:W-:Y:S02]  /*0570*/  IMAD.IADD R2, R11.reuse, 0x1, R2 ;  /* 0x000000010b027824 */ /* 0x041fe400078e0202 */
[----:B------:R-:W-:-:S03]  /*0580*/  IMAD R0, R11, 0x4, R0 ;  /* 0x000000040b007824 */ /* 0x000fc600078e0200 */
[----:B------:R-:W-:-:S13]  /*0590*/  ISETP.GE.U32.AND P0, PT, R2, R13, PT ;  /* 0x0000000d0200720c */ /* 0x000fda0003f06070 */
[----:B------:R-:W-:Y:S05]  /*05a0*/  @!P0 BRA `(.L_x_51) ;  /* 0xfffffffc00388947 */ /* 0x000fea000383ffff */
.L_x_47:
[----:B------:R-:W-:Y:S05]  /*05b0*/  WARPSYNC.ALL ;  /* 0x0000000000007948 */ /* 0x000fea0003800000 */
[----:B------:R-:W-:Y:S01]  /*05c0*/  BAR.SYNC.DEFER_BLOCKING 0x0 ;  /* 0x0000000000007b1d */ /* 0x000fe20000010000 */
[----:B------:R-:W-:Y:S02]  /*05d0*/  UISETP.GT.U32.AND UP0, UPT, UR5, 0x1, UPT ;  /* 0x000000010500788c */ /* 0x000fe4000bf04070 */
[----:B------:R-:W-:-:S07]  /*05e0*/  USHF.R.U32.HI UR6, URZ, 0x1, UR5 ;  /* 0x00000001ff067899 */ /* 0x000fce0008011605 */
[----:B------:R-:W-:Y:S01]  /*05f0*/  UMOV UR5, UR6 ;  /* 0x0000000600057c82 */ /* 0x000fe20008000000 */
[----:B------:R-:W-:Y:S05]  /*0600*/  BRA.U UP0, `(.L_x_52) ;  /* 0xfffffffd00087547 */ /* 0x000fea000b83ffff */
.L_x_46:
[----:B------:R-:W2:Y:S01]  /*0610*/  LDCU UR9, c[0x0][0x380] ;  /* 0x00007000ff0977ac */ /* 0x000ea20008000800 */
[----:B------:R-:W-:-:S04]  /*0620*/  USHF.L.U32 UR7, UR7, 0x1, URZ ;  /* 0x0000000107077899 */ /* 0x000fc800080006ff */
[----:B--2---:R-:W-:-:S09]  /*0630*/  UISETP.GT.U32.AND UP0, UPT, UR7, UR9, UPT ;  /* 0x000000090700728c */ /* 0x004fd2000bf04070 */
[----:B------:R-:W-:Y:S05]  /*0640*/  BRA.U !UP0, `(.L_x_53) ;  /* 0xfffffff908ec7547 */ /* 0x000fea000b83ffff */
.L_x_45:
[----:B------:R-:W-:-:S13]  /*0650*/  ISETP.GE.U32.AND P0, PT, R17, UR9, PT ;  /* 0x0000000911007c0c */ /* 0x000fda000bf06070 */
[----:B------:R-:W-:Y:S05]  /*0660*/  @P0 EXIT ;  /* 0x000000000000094d */ /* 0x000fea0003800000 */
[----:B------:R-:W-:Y:S01]  /*0670*/  IADD3 R18, P0, PT, R18, 0x8, RZ ;  /* 0x0000000812127810 */ /* 0x000fe20007f1e0ff */
[----:B------:R-:W2:Y:S03]  /*0680*/  LDCU UR37, c[0x0][0x360] ;  /* 0x00006c00ff2577ac */ /* 0x000ea60008000800 */
[----:B------:R-:W-:Y:S01]  /*0690*/  IADD3.X R19, PT, PT, RZ, UR8, RZ, P0, P1 ;  /* 0x00000008ff137c10 */ /* 0x000fe200087e24ff */
[----:B------:R-:W4:Y:S08]  /*06a0*/  LDCU UR38, c[0x0][0x380] ;  /* 0x00007000ff2677ac */ /* 0x000f300008000800 */
.L_x_56:
[----:B-1----:R-:W-:Y:S01]  /*06b0*/  LEA R8, R17, UR36, 0x2 ;  /* 0x0000002411087c11 */ /* 0x002fe2000f8e10ff */
[----:B------:R-:W1:Y:S01]  /*06c0*/  LDC R16, c[0x0][0x380] ;  /* 0x0000e000ff107b82 */ /* 0x000e620000000800 */
[----:B------:R-:W-:Y:S01]  /*06d0*/  LOP3.LUT R3, RZ, R17, RZ, 0x33, !PT ;  /* 0x00000011ff037212 */ /* 0x000fe200078e33ff */
[----:B------:R-:W-:Y:S03]  /*06e0*/  BSSY.RECONVERGENT B6, `(.L_x_54) ;  /* 0x0000010000067945 */ /* 0x000fe60003800200 */
[----:B------:R-:W5:Y:S01]  /*06f0*/  LDS R8, [R8] ;  /* 0x0000000008087984 */ /* 0x000f620000000800 */
[----:B-1----:R-:W-:-:S05]  /*0700*/  IMAD.IADD R3, R3, 0x1, R16 ;  /* 0x0000000103037824 */ /* 0x002fca00078e0210 */
[----:B-----5:R-:W-:-:S13]  /*0710*/  ISETP.NE.AND P0, PT, R8, R3, PT ;  /* 0x000000030800720c */ /* 0x020fda0003f05270 */
[----:B------:R-:W-:Y:S05]  /*0720*/  @!P0 BRA `(.L_x_55) ;  /* 0x00000000002c8947 */ /* 0x000fea0003800000 */
[----:B------:R-:W-:Y:S01]  /*0730*/  MOV R0, 0x0 ;  /* 0x0000000000007802 */ /* 0x000fe20000000f00 */
[----:B------:R1:W-:Y:S01]  /*0740*/  STL.64 [R1+0x8], R16 ;  /* 0x0000081001007387 */ /* 0x0003e20000100a00 */
[----:B------:R-:W5:Y:S01]  /*0750*/  LDCU.64 UR4, c[0x4][0x8] ;  /* 0x01000100ff0477ac */ /* 0x000f620008000a00 */
[----:B---3--:R-:W-:Y:S01]  /*0760*/  IMAD.MOV.U32 R6, RZ, RZ, R18 ;  /* 0x000000ffff067224 */ /* 0x008fe200078e0012 */
[----:B------:R1:W3:Y:S01]  /*0770*/  LDC.64 R2, c[0x4][R0] ;  /* 0x0100000000027b82 */ /* 0x0002e20000000a00 */
[----:B------:R1:W-:Y:S01]  /*0780*/  STL [R1+0x10], R8 ;  /* 0x0000100801007387 */ /* 0x0003e20000100800 */
[----:B------:R-:W-:Y:S02]  /*0790*/  IMAD.MOV.U32 R7, RZ, RZ, R19 ;  /* 0x000000ffff077224 */ /* 0x000fe400078e0013 */
[----:B-----5:R-:W-:Y:S02]  /*07a0*/  IMAD.U32 R4, RZ, RZ, UR4 ;  /* 0x00000004ff047e24 */ /* 0x020fe4000f8e00ff */
[----:B-1----:R-:W-:-:S07]  /*07b0*/  IMAD.U32 R5, RZ, RZ, UR5 ;  /* 0x00000005ff057e24 */ /* 0x002fce000f8e00ff */
[----:B------:R-:W-:-:S07]  /*07c0*/  LEPC R20, `(.L_x_55) ;  /* 0x000000001014794e */ /* 0x000fce0000000000 */
[----:B0-234-:R-:W-:Y:S05]  /*07d0*/  CALL.ABS.NOINC R2 ;  /* 0x0000000002007343 */ /* 0x01dfea0003c00000 */
.L_x_55:
[----:B--2-4-:R-:W-:Y:S05]  /*07e0*/  BSYNC.RECONVERGENT B6 ;  /* 0x0000000000067941 */ /* 0x014fea0003800200 */
.L_x_54:
[----:B------:R-:W-:-:S05]  /*07f0*/  VIADD R17, R17, UR37 ;  /* 0x0000002511117c36 */ /* 0x000fca0008000000 */
[----:B------:R-:W-:-:S13]  /*0800*/  ISETP.GE.U32.AND P0, PT, R17, UR38, PT ;  /* 0x0000002611007c0c */ /* 0x000fda000bf06070 */
[----:B------:R-:W-:Y:S05]  /*0810*/  @!P0 BRA `(.L_x_56) ;  /* 0xfffffffc00a48947 */ /* 0x000fea000383ffff */
[----:B------:R-:W-:Y:S05]  /*0820*/  EXIT ;  /* 0x000000000000794d */ /* 0x000fea0003800000 */
.L_x_57:
        /* <DEDUP_REMOVED lines=13> */
.L_x_59:


//--------------------- .nv.global.init           --------------------------
	.section	.nv.global.init,"aw",@progbits
.nv.global.init:
	.type		$str,@object
	.size		$str,($str$1 - $str)
$str:
        /*0000*/ 	.byte	0x6e, 0x6f, 0x74, 0x20, 0x70, 0x61, 0x73, 0x73, 0x65, 0x64, 0x20, 0x25, 0x64, 0x20, 0x25, 0x64
        /*0010*/ 	.byte	0x20, 0x25, 0x64, 0x20, 0x21, 0x20, 0x0a, 0x00
	.type		$str$1,@object
	.size		$str$1,(.L_1 - $str$1)
$str$1:
        /*0018*/ 	.byte	0x73, 0x63, 0x61, 0x6e, 0x4c, 0x61, 0x72, 0x67, 0x65, 0x20, 0x6e, 0x6f, 0x74, 0x20, 0x70, 0x61
        /*0028*/ 	.byte	0x73, 0x73, 0x65, 0x64, 0x20, 0x25, 0x64, 0x20, 0x25, 0x64, 0x20, 0x25, 0x64, 0x20, 0x21, 0x20
        /*0038*/ 	.byte	0x0a, 0x00
.L_1:


//--------------------- .nv.shared._ZN3pqt13scanTestLargeEj --------------------------
	.section	.nv.shared._ZN3pqt13scanTestLargeEj,"aw",@nobits
	.sectionflags	@""
	.align	16
	.zero		1024


//--------------------- .nv.shared.reserved.0     --------------------------
	.section	.nv.shared.reserved.0,"aw",@nobits
	.weak		__nv_reservedSMEM_offset_0_alias
	.size		__nv_reservedSMEM_offset_0_alias, 0, 64
	.other		__nv_reservedSMEM_offset_0_alias,@"STO_CUDA_RESERVED_SHARED STV_DEFAULT"
__nv_reservedSMEM_offset_0_alias:
	.zero		0
	.zero		64


//--------------------- .nv.shared._ZN3pqt13sortTestLargeEj --------------------------
	.section	.nv.shared._ZN3pqt13sortTestLargeEj,"aw",@nobits
	.sectionflags	@""
	.align	16
	.zero		1024


//--------------------- .nv.constant0._ZN3pqt13scanTestLargeEj --------------------------
	.section	.nv.constant0._ZN3pqt13scanTestLargeEj,"a",@progbits
	.sectionflags	@""
	.align	4
.nv.constant0._ZN3pqt13scanTestLargeEj:
	.zero		900


//--------------------- .nv.constant0._ZN3pqt13sortTestLargeEj --------------------------
	.section	.nv.constant0._ZN3pqt13sortTestLargeEj,"a",@progbits
	.sectionflags	@""
	.align	4
.nv.constant0._ZN3pqt13sortTestLargeEj:
	.zero		900


//--------------------- SYMBOLS --------------------------

	.type		.nv.reservedSmem.offset0,@object
	.size		.nv.reservedSmem.offset0,0x4
	.type		.nv.reservedSmem.cap,@object
	.size		.nv.reservedSmem.cap,0x4
	.type		vprintf,@function
